	.target	sm_100a

	.elftype	@"ET_EXEC"


//--------------------- .note.nv.tkinfo           --------------------------
	.section	.note.nv.tkinfo,"",@"SHT_NOTE"
	.sectionflags	@"SHF_NOTE_NV_TKINFO"
	.tkinfo
        /*0018*/ 	.word	0x00000002
        /*0030*/ 	.string	""
        /*0030*/ 	.string	"ptxas"
        /*0030*/ 	.string	"Cuda compilation tools, release 13.0, V13.0.88"
        /*0030*/ 	.string	"Build cuda_13.0.r13.0/compiler.36424714_0"
        /*0030*/ 	.string	"-arch sm_100a -m 64 "



//--------------------- .note.nv.cuinfo           --------------------------
	.section	.note.nv.cuinfo,"",@"SHT_NOTE"
	.sectionflags	@"SHF_NOTE_NV_CUINFO"
        /*0018*/ 	.short	0x0002
        /*001a*/ 	.short	0x0064
        /*001c*/ 	.short	0x0082
	.zero		2


//--------------------- .nv.info                  --------------------------
	.section	.nv.info,"",@"SHT_CUDA_INFO"
	.align	4


	//----- nvinfo : EIATTR_REGCOUNT
	.align		4
        /*0000*/ 	.byte	0x04, 0x2f
        /*0002*/ 	.short	(.L_19 - .L_18)
	.align		4
.L_18:
        /*0004*/ 	.word	index@(_ZN7cutlass13device_kernelINS_4gemm6kernel13GemmUniversalIN4cute5tupleIJiiiiEEENS1_10collective13CollectiveMmaINS1_35MainloopSm100TmaUmmaWarpSpecializedILi6ELi2ELi2ENS5_IJNS4_1CILi1EEESB_SB_EEEEENS5_IJNSA_ILi128EEENSA_ILi256EEENSA_ILi32EEEEEENS_6half_tENS5_IJlSB_lEEESI_SJ_NS4_8TiledMMAINS4_8MMA_AtomIJNS4_20SM100_MMA_F16BF16_SSISI_SI_fLi128ELi256ELNS4_4UMMA5MajorE0ELSO_0ELNSN_7ScaleInE0ELSP_0EEEEEENS4_6LayoutISC_NS5_IJNSA_ILi0EEEST_ST_EEEEENS5_IJNS4_10UnderscoreESW_SW_EEEEENS4_13SM90_TMA_LOADENS4_14ComposedLayoutINS4_7SwizzleILi2ELi4ELi3EEENS4_18smem_ptr_flag_bitsILi16EEENSS_INS5_IJNSA_ILi8EEESG_EEENS5_IJSG_SB_EEEEEEEvNS4_8identityESZ_S19_vS1A_EENS_8epilogue10collective18CollectiveEpilogueINS1C_23Sm100TmaWarpSpecializedILi4ELi2ELi64ELb1ELb0EEEJSH_NS5_IJNSS_ISE_SB_EENSS_INSA_ILi64EEESB_EEEEESI_SJ_SI_SJ_NS1C_6fusion15FusionCallbacksIS1G_NS1L_17LinearCombinationISI_fSI_fLNS_15FloatRoundStyleE2EEESH_S1K_JEEENS4_5SM1004TMEM4LOAD26SM100_TMEM_LOAD_32dp32b64xESZ_NS10_INS11_ILi3ELi4ELi3EEES14_NSS_INS5_IJS15_S1I_EEENS5_IJS1I_SB_EEEEEEENS4_39AutoVectorizingCopyWithAssumedAlignmentILi128EEENS4_14SM90_TMA_STOREES1Z_S21_S21_EEEvvEEEEvNT_6ParamsE)
        /*0008*/ 	.word	0x000000b9


	//----- nvinfo : EIATTR_FRAME_SIZE
	.align		4
.L_19:
        /*000c*/ 	.byte	0x04, 0x11
        /*000e*/ 	.short	(.L_21 - .L_20)
	.align		4
.L_20:
        /*0010*/ 	.word	index@($__internal_2_$__cuda_sm10x_tcgen05_guardrail_trap_unallocated_columns_being_dealloced)
        /*0014*/ 	.word	0x00000000


	//----- nvinfo : EIATTR_FRAME_SIZE
	.align		4
.L_21:
        /*0018*/ 	.byte	0x04, 0x11
        /*001a*/ 	.short	(.L_23 - .L_22)
	.align		4
.L_22:
        /*001c*/ 	.word	index@($__internal_1_$__cuda_sm10x_tcgen05_guardrail_trap_phase_invalid_during_alloc)
        /*0020*/ 	.word	0x00000000


	//----- nvinfo : EIATTR_FRAME_SIZE
	.align		4
.L_23:
        /*0024*/ 	.byte	0x04, 0x11
        /*0026*/ 	.short	(.L_25 - .L_24)
	.align		4
.L_24:
        /*0028*/ 	.word	index@($__internal_0_$__cuda_sm10x_tcgen05_guardrail_trap_col_being_dealloced_not_returned_by_alloc)
        /*002c*/ 	.word	0x00000000


	//----- nvinfo : EIATTR_FRAME_SIZE
	.align		4
.L_25:
        /*0030*/ 	.byte	0x04, 0x11
        /*0032*/ 	.short	(.L_27 - .L_26)
	.align		4
.L_26:
        /*0034*/ 	.word	index@(_ZN7cutlass13device_kernelINS_4gemm6kernel13GemmUniversalIN4cute5tupleIJiiiiEEENS1_10collective13CollectiveMmaINS1_35MainloopSm100TmaUmmaWarpSpecializedILi6ELi2ELi2ENS5_IJNS4_1CILi1EEESB_SB_EEEEENS5_IJNSA_ILi128EEENSA_ILi256EEENSA_ILi32EEEEEENS_6half_tENS5_IJlSB_lEEESI_SJ_NS4_8TiledMMAINS4_8MMA_AtomIJNS4_20SM100_MMA_F16BF16_SSISI_SI_fLi128ELi256ELNS4_4UMMA5MajorE0ELSO_0ELNSN_7ScaleInE0ELSP_0EEEEEENS4_6LayoutISC_NS5_IJNSA_ILi0EEEST_ST_EEEEENS5_IJNS4_10UnderscoreESW_SW_EEEEENS4_13SM90_TMA_LOADENS4_14ComposedLayoutINS4_7SwizzleILi2ELi4ELi3EEENS4_18smem_ptr_flag_bitsILi16EEENSS_INS5_IJNSA_ILi8EEESG_EEENS5_IJSG_SB_EEEEEEEvNS4_8identityESZ_S19_vS1A_EENS_8epilogue10collective18CollectiveEpilogueINS1C_23Sm100TmaWarpSpecializedILi4ELi2ELi64ELb1ELb0EEEJSH_NS5_IJNSS_ISE_SB_EENSS_INSA_ILi64EEESB_EEEEESI_SJ_SI_SJ_NS1C_6fusion15FusionCallbacksIS1G_NS1L_17LinearCombinationISI_fSI_fLNS_15FloatRoundStyleE2EEESH_S1K_JEEENS4_5SM1004TMEM4LOAD26SM100_TMEM_LOAD_32dp32b64xESZ_NS10_INS11_ILi3ELi4ELi3EEES14_NSS_INS5_IJS15_S1I_EEENS5_IJS1I_SB_EEEEEEENS4_39AutoVectorizingCopyWithAssumedAlignmentILi128EEENS4_14SM90_TMA_STOREES1Z_S21_S21_EEEvvEEEEvNT_6ParamsE)
        /*0038*/ 	.word	0x00000000


	//----- nvinfo : EIATTR_MIN_STACK_SIZE
	.align		4
.L_27:
        /*003c*/ 	.byte	0x04, 0x12
        /*003e*/ 	.short	(.L_29 - .L_28)
	.align		4
.L_28:
        /*0040*/ 	.word	index@(_ZN7cutlass13device_kernelINS_4gemm6kernel13GemmUniversalIN4cute5tupleIJiiiiEEENS1_10collective13CollectiveMmaINS1_35MainloopSm100TmaUmmaWarpSpecializedILi6ELi2ELi2ENS5_IJNS4_1CILi1EEESB_SB_EEEEENS5_IJNSA_ILi128EEENSA_ILi256EEENSA_ILi32EEEEEENS_6half_tENS5_IJlSB_lEEESI_SJ_NS4_8TiledMMAINS4_8MMA_AtomIJNS4_20SM100_MMA_F16BF16_SSISI_SI_fLi128ELi256ELNS4_4UMMA5MajorE0ELSO_0ELNSN_7ScaleInE0ELSP_0EEEEEENS4_6LayoutISC_NS5_IJNSA_ILi0EEEST_ST_EEEEENS5_IJNS4_10UnderscoreESW_SW_EEEEENS4_13SM90_TMA_LOADENS4_14ComposedLayoutINS4_7SwizzleILi2ELi4ELi3EEENS4_18smem_ptr_flag_bitsILi16EEENSS_INS5_IJNSA_ILi8EEESG_EEENS5_IJSG_SB_EEEEEEEvNS4_8identityESZ_S19_vS1A_EENS_8epilogue10collective18CollectiveEpilogueINS1C_23Sm100TmaWarpSpecializedILi4ELi2ELi64ELb1ELb0EEEJSH_NS5_IJNSS_ISE_SB_EENSS_INSA_ILi64EEESB_EEEEESI_SJ_SI_SJ_NS1C_6fusion15FusionCallbacksIS1G_NS1L_17LinearCombinationISI_fSI_fLNS_15FloatRoundStyleE2EEESH_S1K_JEEENS4_5SM1004TMEM4LOAD26SM100_TMEM_LOAD_32dp32b64xESZ_NS10_INS11_ILi3ELi4ELi3EEES14_NSS_INS5_IJS15_S1I_EEENS5_IJS1I_SB_EEEEEEENS4_39AutoVectorizingCopyWithAssumedAlignmentILi128EEENS4_14SM90_TMA_STOREES1Z_S21_S21_EEEvvEEEEvNT_6ParamsE)
        /*0044*/ 	.word	0x00000000
.L_29:


//--------------------- .nv.compat                --------------------------
	.section	.nv.compat,"",@"SHT_CUDA_COMPAT_INFO"
	.align	4
        /*0000*/ 	.byte	0x02, 0x09, 0x01, 0x00, 0x02, 0x02, 0x02, 0x00, 0x02, 0x05, 0x05, 0x00, 0x03, 0x07, 0x01, 0x01
        /*0010*/ 	.byte	0x02, 0x03, 0x01, 0x00, 0x02, 0x06, 0x01, 0x00, 0x04, 0x0b, 0x08, 0x00, 0x09, 0x00, 0x00, 0x00
        /*0020*/ 	.byte	0x00, 0x00, 0x00, 0x00


//--------------------- .nv.info._ZN7cutlass13device_kernelINS_4gemm6kernel13GemmUniversalIN4cute5tupleIJiiiiEEENS1_10collective13CollectiveMmaINS1_35MainloopSm100TmaUmmaWarpSpecializedILi6ELi2ELi2ENS5_IJNS4_1CILi1EEESB_SB_EEEEENS5_IJNSA_ILi128EEENSA_ILi256EEENSA_ILi32EEEEEENS_6half_tENS5_IJlSB_lEEESI_SJ_NS4_8TiledMMAINS4_8MMA_AtomIJNS4_20SM100_MMA_F16BF16_SSISI_SI_fLi128ELi256ELNS4_4UMMA5MajorE0ELSO_0ELNSN_7ScaleInE0ELSP_0EEEEEENS4_6LayoutISC_NS5_IJNSA_ILi0EEEST_ST_EEEEENS5_IJNS4_10UnderscoreESW_SW_EEEEENS4_13SM90_TMA_LOADENS4_14ComposedLayoutINS4_7SwizzleILi2ELi4ELi3EEENS4_18smem_ptr_flag_bitsILi16EEENSS_INS5_IJNSA_ILi8EEESG_EEENS5_IJSG_SB_EEEEEEEvNS4_8identityESZ_S19_vS1A_EENS_8epilogue10collective18CollectiveEpilogueINS1C_23Sm100TmaWarpSpecializedILi4ELi2ELi64ELb1ELb0EEEJSH_NS5_IJNSS_ISE_SB_EENSS_INSA_ILi64EEESB_EEEEESI_SJ_SI_SJ_NS1C_6fusion15FusionCallbacksIS1G_NS1L_17LinearCombinationISI_fSI_fLNS_15FloatRoundStyleE2EEESH_S1K_JEEENS4_5SM1004TMEM4LOAD26SM100_TMEM_LOAD_32dp32b64xESZ_NS10_INS11_ILi3ELi4ELi3EEES14_NSS_INS5_IJS15_S1I_EEENS5_IJS1I_SB_EEEEEEENS4_39AutoVectorizingCopyWithAssumedAlignmentILi128EEENS4_14SM90_TMA_STOREES1Z_S21_S21_EEEvvEEEEvNT_6ParamsE --------------------------
	.section	.nv.info._ZN7cutlass13device_kernelINS_4gemm6kernel13GemmUniversalIN4cute5tupleIJiiiiEEENS1_10collective13CollectiveMmaINS1_35MainloopSm100TmaUmmaWarpSpecializedILi6ELi2ELi2ENS5_IJNS4_1CILi1EEESB_SB_EEEEENS5_IJNSA_ILi128EEENSA_ILi256EEENSA_ILi32EEEEEENS_6half_tENS5_IJlSB_lEEESI_SJ_NS4_8TiledMMAINS4_8MMA_AtomIJNS4_20SM100_MMA_F16BF16_SSISI_SI_fLi128ELi256ELNS4_4UMMA5MajorE0ELSO_0ELNSN_7ScaleInE0ELSP_0EEEEEENS4_6LayoutISC_NS5_IJNSA_ILi0EEEST_ST_EEEEENS5_IJNS4_10UnderscoreESW_SW_EEEEENS4_13SM90_TMA_LOADENS4_14ComposedLayoutINS4_7SwizzleILi2ELi4ELi3EEENS4_18smem_ptr_flag_bitsILi16EEENSS_INS5_IJNSA_ILi8EEESG_EEENS5_IJSG_SB_EEEEEEEvNS4_8identityESZ_S19_vS1A_EENS_8epilogue10collective18CollectiveEpilogueINS1C_23Sm100TmaWarpSpecializedILi4ELi2ELi64ELb1ELb0EEEJSH_NS5_IJNSS_ISE_SB_EENSS_INSA_ILi64EEESB_EEEEESI_SJ_SI_SJ_NS1C_6fusion15FusionCallbacksIS1G_NS1L_17LinearCombinationISI_fSI_fLNS_15FloatRoundStyleE2EEESH_S1K_JEEENS4_5SM1004TMEM4LOAD26SM100_TMEM_LOAD_32dp32b64xESZ_NS10_INS11_ILi3ELi4ELi3EEES14_NSS_INS5_IJS15_S1I_EEENS5_IJS1I_SB_EEEEEEENS4_39AutoVectorizingCopyWithAssumedAlignmentILi128EEENS4_14SM90_TMA_STOREES1Z_S21_S21_EEEvvEEEEvNT_6ParamsE,"",@"SHT_CUDA_INFO"
	.sectionflags	@""
	.align	4


	//----- nvinfo : EIATTR_CUDA_API_VERSION
	.align		4
        /*0000*/ 	.byte	0x04, 0x37
        /*0002*/ 	.short	(.L_31 - .L_30)
.L_30:
        /*0004*/ 	.word	0x00000082


	//----- nvinfo : EIATTR_KPARAM_INFO
	.align		4
.L_31:
        /*0008*/ 	.byte	0x04, 0x17
        /*000a*/ 	.short	(.L_33 - .L_32)
.L_32:
        /*000c*/ 	.word	0x00000000
        /*0010*/ 	.short	0x0000
        /*0012*/ 	.short	0x0000
        /*0014*/ 	.byte	0x00, 0xf0, 0x01, 0x20


	//----- nvinfo : EIATTR_AT_ENTRY_FRAGMENTS
	.align		4
.L_33:
        /*0018*/ 	.byte	0x04, 0x4f
        /*001a*/ 	.short	(.L_35 - .L_34)


	//   ....[0]....
.L_34:
        /*001c*/ 	.word	0x00000006


	//----- nvinfo : EIATTR_RESERVED_SMEM_USED
	.align		4
.L_35:
        /*0020*/ 	.byte	0x01, 0x41
	.zero		2


	//----- nvinfo : EIATTR_SPARSE_MMA_MASK
	.align		4
        /*0024*/ 	.byte	0x03, 0x50
        /*0026*/ 	.short	0x0000


	//----- nvinfo : EIATTR_TCGEN05_1CTA_USED
	.align		4
        /*0028*/ 	.byte	0x01, 0x51
	.zero		2


	//----- nvinfo : EIATTR_MAXREG_COUNT
	.align		4
        /*002c*/ 	.byte	0x03, 0x1b
        /*002e*/ 	.short	0x00ff


	//----- nvinfo : EIATTR_NUM_BARRIERS
	.align		4
        /*0030*/ 	.byte	0x02, 0x4c
        /*0032*/ 	.byte	0x07
	.zero		1


	//----- nvinfo : EIATTR_EXTERNS
	.align		4
        /*0034*/ 	.byte	0x04, 0x0f
        /*0036*/ 	.short	(.L_37 - .L_36)


	//   ....[0]....
	.align		4
.L_36:
        /*0038*/ 	.word	index@(__assertfail)


	//----- nvinfo : EIATTR_MERCURY_ISA_VERSION
	.align		4
.L_37:
        /*003c*/ 	.byte	0x03, 0x5f
        /*003e*/ 	.short	0x0101


	//----- nvinfo : EIATTR_INT_WARP_WIDE_INSTR_OFFSETS
	.align		4
        /*0040*/ 	.byte	0x04, 0x31
        /*0042*/ 	.short	(.L_39 - .L_38)


	//   ....[0]....
.L_38:
        /*0044*/ 	.word	0x00001df0


	//   ....[1]....
        /*0048*/ 	.word	0x00003760


	//   ....[2]....
        /*004c*/ 	.word	0x00003780


	//   ....[3]....
        /*0050*/ 	.word	0x000037b0


	//   ....[4]....
        /*0054*/ 	.word	0x000040f0


	//   ....[5]....
        /*0058*/ 	.word	0x00004160


	//   ....[6]....
        /*005c*/ 	.word	0x00004240


	//   ....[7]....
        /*0060*/ 	.word	0x000042c0


	//   ....[8]....
        /*0064*/ 	.word	0x000043d0


	//   ....[9]....
        /*0068*/ 	.word	0x00004460


	//   ....[10]....
        /*006c*/ 	.word	0x00004640


	//   ....[11]....
        /*0070*/ 	.word	0x000047a0


	//----- nvinfo : EIATTR_COOP_GROUP_MASK_REGIDS
	.align		4
.L_39:
        /*0074*/ 	.byte	0x04, 0x29
        /*0076*/ 	.short	(.L_41 - .L_40)


	//   ....[0]....
.L_40:
        /*0078*/ 	.word	0xffffffff


	//   ....[1]....
        /*007c*/ 	.word	0xffffffff


	//   ....[2]....
        /*0080*/ 	.word	0xffffffff


	//   ....[3]....
        /*0084*/ 	.word	0xffffffff


	//   ....[4]....
        /*0088*/ 	.word	0xffffffff


	//   ....[5]....
        /*008c*/ 	.word	0xffffffff


	//   ....[6]....
        /*0090*/ 	.word	0xffffffff


	//   ....[7]....
        /*0094*/ 	.word	0xffffffff


	//   ....[8]....
        /*0098*/ 	.word	0xffffffff


	//   ....[9]....
        /*009c*/ 	.word	0xffffffff


	//   ....[10]....
        /*00a0*/ 	.word	0xffffffff


	//   ....[11]....
        /*00a4*/ 	.word	0xffffffff


	//   ....[12]....
        /*00a8*/ 	.word	0xffffffff


	//----- nvinfo : EIATTR_COOP_GROUP_INSTR_OFFSETS
	.align		4
.L_41:
        /*00ac*/ 	.byte	0x04, 0x28
        /*00ae*/ 	.short	(.L_43 - .L_42)


	//   ....[0]....
.L_42:
        /*00b0*/ 	.word	0x00000090


	//   ....[1]....
        /*00b4*/ 	.word	0x000004d0


	//   ....[2]....
        /*00b8*/ 	.word	0x00000680


	//   ....[3]....
        /*00bc*/ 	.word	0x00000820


	//   ....[4]....
        /*00c0*/ 	.word	0x00000920


	//   ....[5]....
        /*00c4*/ 	.word	0x00000a90


	//   ....[6]....
        /*00c8*/ 	.word	0x00000bf0


	//   ....[7]....
        /*00cc*/ 	.word	0x00001cd0


	//   ....[8]....
        /*00d0*/ 	.word	0x00002bd0


	//   ....[9]....
        /*00d4*/ 	.word	0x00002de0


	//   ....[10]....
        /*00d8*/ 	.word	0x00002e10


	//   ....[11]....
        /*00dc*/ 	.word	0x00003640


	//   ....[12]....
        /*00e0*/ 	.word	0x00003870


	//----- nvinfo : EIATTR_VRC_CTA_INIT_COUNT
	.align		4
.L_43:
        /*00e4*/ 	.byte	0x02, 0x4a
        /*00e6*/ 	.byte	0x80
	.zero		1


	//----- nvinfo : EIATTR_SYSCALL_OFFSETS
	.align		4
        /*00e8*/ 	.byte	0x04, 0x46
        /*00ea*/ 	.short	(.L_45 - .L_44)


	//   ....[0]....
.L_44:
        /*00ec*/ 	.word	0x00005250


	//   ....[1]....
        /*00f0*/ 	.word	0x00005340


	//   ....[2]....
        /*00f4*/ 	.word	0x00005cb0


	//   ....[3]....
        /*00f8*/ 	.word	0x00007170


	//   ....[4]....
        /*00fc*/ 	.word	0x00008590


	//   ....[5]....
        /*0100*/ 	.word	0x000099a0


	//----- nvinfo : EIATTR_MBARRIER_INSTR_OFFSETS
	.align		4
.L_45:
        /*0104*/ 	.byte	0x04, 0x39
        /*0106*/ 	.short	(.L_47 - .L_46)


	//   ....[0]....
.L_46:
        /*0108*/ 	.word	0x000005b0
        /*010c*/ 	.word	0x000000ff
        /*0110*/ 	.word	0x00000000
        /*0114*/ 	.short	0x0100
        /*0116*/ 	.byte	0x05
	.zero		1


	//   ....[1]....
        /*0118*/ 	.word	0x000005c0
        /*011c*/ 	.word	0x000000ff
        /*0120*/ 	.word	0x00000030
        /*0124*/ 	.short	0x0100
        /*0126*/ 	.byte	0x05
	.zero		1


	//   ....[2]....
        /*0128*/ 	.word	0x000005d0
        /*012c*/ 	.word	0x000000ff
        /*0130*/ 	.word	0x00000008
        /*0134*/ 	.short	0x0100
        /*0136*/ 	.byte	0x05
	.zero		1


	//   ....[3]....
        /*0138*/ 	.word	0x000005e0
        /*013c*/ 	.word	0x000000ff
        /*0140*/ 	.word	0x00000038
        /*0144*/ 	.short	0x0100
        /*0146*/ 	.byte	0x05
	.zero		1


	//   ....[4]....
        /*0148*/ 	.word	0x000005f0
        /*014c*/ 	.word	0x000000ff
        /*0150*/ 	.word	0x00000010
        /*0154*/ 	.short	0x0100
        /*0156*/ 	.byte	0x05
	.zero		1


	//   ....[5]....
        /*0158*/ 	.word	0x00000600
        /*015c*/ 	.word	0x000000ff
        /*0160*/ 	.word	0x00000040
        /*0164*/ 	.short	0x0100
        /*0166*/ 	.byte	0x05
	.zero		1


	//   ....[6]....
        /*0168*/ 	.word	0x00000610
        /*016c*/ 	.word	0x000000ff
        /*0170*/ 	.word	0x00000018
        /*0174*/ 	.short	0x0100
        /*0176*/ 	.byte	0x05
	.zero		1


	//   ....[7]....
        /*0178*/ 	.word	0x00000620
        /*017c*/ 	.word	0x000000ff
        /*0180*/ 	.word	0x00000048
        /*0184*/ 	.short	0x0100
        /*0186*/ 	.byte	0x05
	.zero		1


	//   ....[8]....
        /*0188*/ 	.word	0x00000630
        /*018c*/ 	.word	0x000000ff
        /*0190*/ 	.word	0x00000020
        /*0194*/ 	.short	0x0100
        /*0196*/ 	.byte	0x05
	.zero		1


	//   ....[9]....
        /*0198*/ 	.word	0x00000640
        /*019c*/ 	.word	0x000000ff
        /*01a0*/ 	.word	0x00000050
        /*01a4*/ 	.short	0x0100
        /*01a6*/ 	.byte	0x05
	.zero		1


	//   ....[10]....
        /*01a8*/ 	.word	0x00000650
        /*01ac*/ 	.word	0x000000ff
        /*01b0*/ 	.word	0x00000028
        /*01b4*/ 	.short	0x0100
        /*01b6*/ 	.byte	0x05
	.zero		1


	//   ....[11]....
        /*01b8*/ 	.word	0x00000660
        /*01bc*/ 	.word	0x000000ff
        /*01c0*/ 	.word	0x00000058
        /*01c4*/ 	.short	0x0100
        /*01c6*/ 	.byte	0x05
	.zero		1


	//   ....[12]....
        /*01c8*/ 	.word	0x00000790
        /*01cc*/ 	.word	0x000000ff
        /*01d0*/ 	.word	0x00000060
        /*01d4*/ 	.short	0x0100
        /*01d6*/ 	.byte	0x07
	.zero		1


	//   ....[13]....
        /*01d8*/ 	.word	0x000007a0
        /*01dc*/ 	.word	0x000000ff
        /*01e0*/ 	.word	0x00000080
        /*01e4*/ 	.short	0x0100
        /*01e6*/ 	.byte	0x07
	.zero		1


	//   ....[14]....
        /*01e8*/ 	.word	0x000007b0
        /*01ec*/ 	.word	0x000000ff
        /*01f0*/ 	.word	0x00000068
        /*01f4*/ 	.short	0x0100
        /*01f6*/ 	.byte	0x07
	.zero		1


	//   ....[15]....
        /*01f8*/ 	.word	0x000007c0
        /*01fc*/ 	.word	0x000000ff
        /*0200*/ 	.word	0x00000088
        /*0204*/ 	.short	0x0100
        /*0206*/ 	.byte	0x07
	.zero		1


	//   ....[16]....
        /*0208*/ 	.word	0x000007d0
        /*020c*/ 	.word	0x000000ff
        /*0210*/ 	.word	0x00000070
        /*0214*/ 	.short	0x0100
        /*0216*/ 	.byte	0x07
	.zero		1


	//   ....[17]....
        /*0218*/ 	.word	0x000007e0
        /*021c*/ 	.word	0x000000ff
        /*0220*/ 	.word	0x00000090
        /*0224*/ 	.short	0x0100
        /*0226*/ 	.byte	0x07
	.zero		1


	//   ....[18]....
        /*0228*/ 	.word	0x000007f0
        /*022c*/ 	.word	0x000000ff
        /*0230*/ 	.word	0x00000078
        /*0234*/ 	.short	0x0100
        /*0236*/ 	.byte	0x07
	.zero		1


	//   ....[19]....
        /*0238*/ 	.word	0x00000800
        /*023c*/ 	.word	0x000000ff
        /*0240*/ 	.word	0x00000098
        /*0244*/ 	.short	0x0100
        /*0246*/ 	.byte	0x07
	.zero		1


	//   ....[20]....
        /*0248*/ 	.word	0x000008f0
        /*024c*/ 	.word	0x000000ff
        /*0250*/ 	.word	0x000000a0
        /*0254*/ 	.short	0x0100
        /*0256*/ 	.byte	0x05
	.zero		1


	//   ....[21]....
        /*0258*/ 	.word	0x00000900
        /*025c*/ 	.word	0x000000ff
        /*0260*/ 	.word	0x000000a8
        /*0264*/ 	.short	0x0100
        /*0266*/ 	.byte	0x05
	.zero		1


	//   ....[22]....
        /*0268*/ 	.word	0x00000a40
        /*026c*/ 	.word	0x000000ff
        /*0270*/ 	.word	0x000000b0
        /*0274*/ 	.short	0x0100
        /*0276*/ 	.byte	0x05
	.zero		1


	//   ....[23]....
        /*0278*/ 	.word	0x00000a50
        /*027c*/ 	.word	0x000000ff
        /*0280*/ 	.word	0x000000c0
        /*0284*/ 	.short	0x0100
        /*0286*/ 	.byte	0x05
	.zero		1


	//   ....[24]....
        /*0288*/ 	.word	0x00000a60
        /*028c*/ 	.word	0x000000ff
        /*0290*/ 	.word	0x000000b8
        /*0294*/ 	.short	0x0100
        /*0296*/ 	.byte	0x05
	.zero		1


	//   ....[25]....
        /*0298*/ 	.word	0x00000a70
        /*029c*/ 	.word	0x000000ff
        /*02a0*/ 	.word	0x000000c8
        /*02a4*/ 	.short	0x0100
        /*02a6*/ 	.byte	0x05
	.zero		1


	//   ....[26]....
        /*02a8*/ 	.word	0x00000ba0
        /*02ac*/ 	.word	0x000000ff
        /*02b0*/ 	.word	0x000000d0
        /*02b4*/ 	.short	0x0100
        /*02b6*/ 	.byte	0x07
	.zero		1


	//   ....[27]....
        /*02b8*/ 	.word	0x00000bb0
        /*02bc*/ 	.word	0x000000ff
        /*02c0*/ 	.word	0x000000e0
        /*02c4*/ 	.short	0x0100
        /*02c6*/ 	.byte	0x07
	.zero		1


	//   ....[28]....
        /*02c8*/ 	.word	0x00000bc0
        /*02cc*/ 	.word	0x000000ff
        /*02d0*/ 	.word	0x000000d8
        /*02d4*/ 	.short	0x0100
        /*02d6*/ 	.byte	0x07
	.zero		1


	//   ....[29]....
        /*02d8*/ 	.word	0x00000bd0
        /*02dc*/ 	.word	0x000000ff
        /*02e0*/ 	.word	0x000000e8
        /*02e4*/ 	.short	0x0100
        /*02e6*/ 	.byte	0x07
	.zero		1


	//   ....[30]....
        /*02e8*/ 	.word	0x00000cc0
        /*02ec*/ 	.word	0x000000ff
        /*02f0*/ 	.word	0x000000f0
        /*02f4*/ 	.short	0x0100
        /*02f6*/ 	.byte	0x05
	.zero		1


	//   ....[31]....
        /*02f8*/ 	.word	0x00000cd0
        /*02fc*/ 	.word	0x000000ff
        /*0300*/ 	.word	0x00000100
        /*0304*/ 	.short	0x0100
        /*0306*/ 	.byte	0x05
	.zero		1


	//   ....[32]....
        /*0308*/ 	.word	0x00000ce0
        /*030c*/ 	.word	0x000000ff
        /*0310*/ 	.word	0x000000f8
        /*0314*/ 	.short	0x0100
        /*0316*/ 	.byte	0x05
	.zero		1


	//   ....[33]....
        /*0318*/ 	.word	0x00000cf0
        /*031c*/ 	.word	0x000000ff
        /*0320*/ 	.word	0x00000108
        /*0324*/ 	.short	0x0100
        /*0326*/ 	.byte	0x05
	.zero		1


	//   ....[34]....
        /*0328*/ 	.word	0x000015d0
        /*032c*/ 	.word	0x00000003
        /*0330*/ 	.word	0x00000100
        /*0334*/ 	.short	0x010a
        /*0336*/ 	.byte	0xff
	.zero		1


	//   ....[35]....
        /*0338*/ 	.word	0x00001600
        /*033c*/ 	.word	0x00000003
        /*0340*/ 	.word	0x000000f0
        /*0344*/ 	.short	0x0101
        /*0346*/ 	.byte	0xff
	.zero		1


	//   ....[36]....
        /*0348*/ 	.word	0x000016d0
        /*034c*/ 	.word	0x000000ff
        /*0350*/ 	.word	0x00000030
        /*0354*/ 	.short	0x010a
        /*0356*/ 	.byte	0x08
	.zero		1


	//   ....[37]....
        /*0358*/ 	.word	0x00001770
        /*035c*/ 	.word	0x000000ff
        /*0360*/ 	.word	0x00000030
        /*0364*/ 	.short	0x010a
        /*0366*/ 	.byte	0x21
	.zero		1


	//   ....[38]....
        /*0368*/ 	.word	0x000018c0
        /*036c*/ 	.word	0x000000ff
        /*0370*/ 	.word	0x00000030
        /*0374*/ 	.short	0x010a
        /*0376*/ 	.byte	0x08
	.zero		1


	//   ....[39]....
        /*0378*/ 	.word	0x000019d0
        /*037c*/ 	.word	0x000000ff
        /*0380*/ 	.word	0x000000a8
        /*0384*/ 	.short	0x0101
        /*0386*/ 	.byte	0x04
	.zero		1


	//   ....[40]....
        /*0388*/ 	.word	0x000019f0
        /*038c*/ 	.word	0x000000ff
        /*0390*/ 	.word	0x00000030
        /*0394*/ 	.short	0x010a
        /*0396*/ 	.byte	0x08
	.zero		1


	//   ....[41]....
        /*0398*/ 	.word	0x00001a70
        /*039c*/ 	.word	0x000000ff
        /*03a0*/ 	.word	0x00000030
        /*03a4*/ 	.short	0x010a
        /*03a6*/ 	.byte	0x11
	.zero		1


	//   ....[42]....
        /*03a8*/ 	.word	0x00001bc0
        /*03ac*/ 	.word	0x000000ff
        /*03b0*/ 	.word	0x00000030
        /*03b4*/ 	.short	0x010a
        /*03b6*/ 	.byte	0x08
	.zero		1


	//   ....[43]....
        /*03b8*/ 	.word	0x00001d00
        /*03bc*/ 	.word	0x00000002
        /*03c0*/ 	.word	0x000000b0
        /*03c4*/ 	.short	0x010a
        /*03c6*/ 	.byte	0xff
	.zero		1


	//   ....[44]....
        /*03c8*/ 	.word	0x00001dc0
        /*03cc*/ 	.word	0x00000002
        /*03d0*/ 	.word	0x00000000
        /*03d4*/ 	.short	0x0101
        /*03d6*/ 	.byte	0xff
	.zero		1


	//   ....[45]....
        /*03d8*/ 	.word	0x00002320
        /*03dc*/ 	.word	0x000000ff
        /*03e0*/ 	.word	0x00000000
        /*03e4*/ 	.short	0x010a
        /*03e6*/ 	.byte	0x05
	.zero		1


	//   ....[46]....
        /*03e8*/ 	.word	0x000023b0
        /*03ec*/ 	.word	0x000000ff
        /*03f0*/ 	.word	0x00000000
        /*03f4*/ 	.short	0x010a
        /*03f6*/ 	.byte	0x05
	.zero		1


	//   ....[47]....
        /*03f8*/ 	.word	0x00002440
        /*03fc*/ 	.word	0x000000ff
        /*0400*/ 	.word	0x00000000
        /*0404*/ 	.short	0x010a
        /*0406*/ 	.byte	0x05
	.zero		1


	//   ....[48]....
        /*0408*/ 	.word	0x000024d0
        /*040c*/ 	.word	0x000000ff
        /*0410*/ 	.word	0x00000000
        /*0414*/ 	.short	0x010a
        /*0416*/ 	.byte	0x05
	.zero		1


	//   ....[49]....
        /*0418*/ 	.word	0x00002560
        /*041c*/ 	.word	0x000000ff
        /*0420*/ 	.word	0x00000000
        /*0424*/ 	.short	0x010a
        /*0426*/ 	.byte	0x05
	.zero		1


	//   ....[50]....
        /*0428*/ 	.word	0x00002600
        /*042c*/ 	.word	0x00000000
        /*0430*/ 	.word	0x00000000
        /*0434*/ 	.short	0x010a
        /*0436*/ 	.byte	0xff
	.zero		1


	//   ....[51]....
        /*0438*/ 	.word	0x00002720
        /*043c*/ 	.word	0x00000000
        /*0440*/ 	.word	0x000000f0
        /*0444*/ 	.short	0x010a
        /*0446*/ 	.byte	0xff
	.zero		1


	//   ....[52]....
        /*0448*/ 	.word	0x00002780
        /*044c*/ 	.word	0x00000004
        /*0450*/ 	.word	0x00000000
        /*0454*/ 	.short	0x0101
        /*0456*/ 	.byte	0xff
	.zero		1


	//   ....[53]....
        /*0458*/ 	.word	0x000027a0
        /*045c*/ 	.word	0x000000ff
        /*0460*/ 	.word	0x000000c0
        /*0464*/ 	.short	0x010a
        /*0466*/ 	.byte	0x05
	.zero		1


	//   ....[54]....
        /*0468*/ 	.word	0x000028c0
        /*046c*/ 	.word	0x00000000
        /*0470*/ 	.word	0x000000b0
        /*0474*/ 	.short	0x010a
        /*0476*/ 	.byte	0xff
	.zero		1


	//   ....[55]....
        /*0478*/ 	.word	0x000029d0
        /*047c*/ 	.word	0x00000000
        /*0480*/ 	.word	0x00000000
        /*0484*/ 	.short	0x0101
        /*0486*/ 	.byte	0xff
	.zero		1


	//   ....[56]....
        /*0488*/ 	.word	0x00002a60
        /*048c*/ 	.word	0x000000ff
        /*0490*/ 	.word	0x000000c0
        /*0494*/ 	.short	0x0106
        /*0496*/ 	.byte	0x05
	.zero		1


	//   ....[57]....
        /*0498*/ 	.word	0x00002a80
        /*049c*/ 	.word	0x000000ff
        /*04a0*/ 	.word	0x000000c0
        /*04a4*/ 	.short	0x010a
        /*04a6*/ 	.byte	0x05
	.zero		1


	//   ....[58]....
        /*04a8*/ 	.word	0x00002b10
        /*04ac*/ 	.word	0x000000ff
        /*04b0*/ 	.word	0x000000c0
        /*04b4*/ 	.short	0x0106
        /*04b6*/ 	.byte	0x04
	.zero		1


	//   ....[59]....
        /*04b8*/ 	.word	0x00002b50
        /*04bc*/ 	.word	0x00000000
        /*04c0*/ 	.word	0x000000c0
        /*04c4*/ 	.short	0x010a
        /*04c6*/ 	.byte	0xff
	.zero		1


	//   ....[60]....
        /*04c8*/ 	.word	0x00003050
        /*04cc*/ 	.word	0x00000000
        /*04d0*/ 	.word	0x000000b0
        /*04d4*/ 	.short	0x010a
        /*04d6*/ 	.byte	0xff
	.zero		1


	//   ....[61]....
        /*04d8*/ 	.word	0x00003160
        /*04dc*/ 	.word	0x00000003
        /*04e0*/ 	.word	0x00000000
        /*04e4*/ 	.short	0x0101
        /*04e6*/ 	.byte	0xff
	.zero		1


	//   ....[62]....
        /*04e8*/ 	.word	0x00003170
        /*04ec*/ 	.word	0x000000ff
        /*04f0*/ 	.word	0x00000000
        /*04f4*/ 	.short	0x010a
        /*04f6*/ 	.byte	0x04
	.zero		1


	//   ....[63]....
        /*04f8*/ 	.word	0x00003190
        /*04fc*/ 	.word	0x000000ff
        /*0500*/ 	.word	0x000000e0
        /*0504*/ 	.short	0x010a
        /*0506*/ 	.byte	0x08
	.zero		1


	//   ....[64]....
        /*0508*/ 	.word	0x00003260
        /*050c*/ 	.word	0x000000ff
        /*0510*/ 	.word	0x00000000
        /*0514*/ 	.short	0x010a
        /*0516*/ 	.byte	0x07
	.zero		1


	//   ....[65]....
        /*0518*/ 	.word	0x000033a0
        /*051c*/ 	.word	0x000000ff
        /*0520*/ 	.word	0x00000000
        /*0524*/ 	.short	0x010a
        /*0526*/ 	.byte	0x04
	.zero		1


	//   ....[66]....
        /*0528*/ 	.word	0x00003590
        /*052c*/ 	.word	0x000000ff
        /*0530*/ 	.word	0x00000000
        /*0534*/ 	.short	0x010a
        /*0536*/ 	.byte	0x05
	.zero		1


	//   ....[67]....
        /*0538*/ 	.word	0x00003620
        /*053c*/ 	.word	0x000000ff
        /*0540*/ 	.word	0x00000000
        /*0544*/ 	.short	0x010a
        /*0546*/ 	.byte	0x07
	.zero		1


	//   ....[68]....
        /*0548*/ 	.word	0x00003aa0
        /*054c*/ 	.word	0x00000000
        /*0550*/ 	.word	0x000000b0
        /*0554*/ 	.short	0x010a
        /*0556*/ 	.byte	0xff
	.zero		1


	//   ....[69]....
        /*0558*/ 	.word	0x00003b60
        /*055c*/ 	.word	0x00000000
        /*0560*/ 	.word	0x00000000
        /*0564*/ 	.short	0x0101
        /*0566*/ 	.byte	0xff
	.zero		1


	//   ....[70]....
        /*0568*/ 	.word	0x00003e80
        /*056c*/ 	.word	0x000000ff
        /*0570*/ 	.word	0x000000a8
        /*0574*/ 	.short	0x010a
        /*0576*/ 	.byte	0x07
	.zero		1


	//   ....[71]....
        /*0578*/ 	.word	0x00004070
        /*057c*/ 	.word	0x000000ff
        /*0580*/ 	.word	0x00000080
        /*0584*/ 	.short	0x010a
        /*0586*/ 	.byte	0x07
	.zero		1


	//   ....[72]....
        /*0588*/ 	.word	0x000041e0
        /*058c*/ 	.word	0x000000ff
        /*0590*/ 	.word	0x00000060
        /*0594*/ 	.short	0x010b
        /*0596*/ 	.byte	0x07
	.zero		1


	//   ....[73]....
        /*0598*/ 	.word	0x000041f0
        /*059c*/ 	.word	0x000000ff
        /*05a0*/ 	.word	0x00000000
        /*05a4*/ 	.short	0x0101
        /*05a6*/ 	.byte	0x08
	.zero		1


	//   ....[74]....
        /*05a8*/ 	.word	0x00004210
        /*05ac*/ 	.word	0x000000ff
        /*05b0*/ 	.word	0x00000088
        /*05b4*/ 	.short	0x010a
        /*05b6*/ 	.byte	0x07
	.zero		1


	//   ....[75]....
        /*05b8*/ 	.word	0x00004370
        /*05bc*/ 	.word	0x000000ff
        /*05c0*/ 	.word	0x00000068
        /*05c4*/ 	.short	0x010b
        /*05c6*/ 	.byte	0x07
	.zero		1


	//   ....[76]....
        /*05c8*/ 	.word	0x00004380
        /*05cc*/ 	.word	0x000000ff
        /*05d0*/ 	.word	0x00000000
        /*05d4*/ 	.short	0x0101
        /*05d6*/ 	.byte	0x08
	.zero		1


	//   ....[77]....
        /*05d8*/ 	.word	0x00004390
        /*05dc*/ 	.word	0x000000ff
        /*05e0*/ 	.word	0x00000090
        /*05e4*/ 	.short	0x010a
        /*05e6*/ 	.byte	0x07
	.zero		1


	//   ....[78]....
        /*05e8*/ 	.word	0x00004530
        /*05ec*/ 	.word	0x000000ff
        /*05f0*/ 	.word	0x00000070
        /*05f4*/ 	.short	0x010b
        /*05f6*/ 	.byte	0x07
	.zero		1


	//   ....[79]....
        /*05f8*/ 	.word	0x000045a0
        /*05fc*/ 	.word	0x000000ff
        /*0600*/ 	.word	0x00000000
        /*0604*/ 	.short	0x0101
        /*0606*/ 	.byte	0x08
	.zero		1


	//   ....[80]....
        /*0608*/ 	.word	0x000045d0
        /*060c*/ 	.word	0x000000ff
        /*0610*/ 	.word	0x00000098
        /*0614*/ 	.short	0x010a
        /*0616*/ 	.byte	0x07
	.zero		1


	//   ....[81]....
        /*0618*/ 	.word	0x000047e0
        /*061c*/ 	.word	0x000000ff
        /*0620*/ 	.word	0x00000078
        /*0624*/ 	.short	0x010b
        /*0626*/ 	.byte	0x07
	.zero		1


	//   ....[82]....
        /*0628*/ 	.word	0x00004800
        /*062c*/ 	.word	0x000000ff
        /*0630*/ 	.word	0x00000000
        /*0634*/ 	.short	0x0101
        /*0636*/ 	.byte	0x0d
	.zero		1


	//   ....[83]....
        /*0638*/ 	.word	0x00004830
        /*063c*/ 	.word	0x000000ff
        /*0640*/ 	.word	0x00000080
        /*0644*/ 	.short	0x010a
        /*0646*/ 	.byte	0x07
	.zero		1


	//   ....[84]....
        /*0648*/ 	.word	0x00004850
        /*064c*/ 	.word	0x000000ff
        /*0650*/ 	.word	0x00000088
        /*0654*/ 	.short	0x010a
        /*0656*/ 	.byte	0x07
	.zero		1


	//   ....[85]....
        /*0658*/ 	.word	0x00004870
        /*065c*/ 	.word	0x000000ff
        /*0660*/ 	.word	0x00000090
        /*0664*/ 	.short	0x010a
        /*0666*/ 	.byte	0x07
	.zero		1


	//   ....[86]....
        /*0668*/ 	.word	0x000048b0
        /*066c*/ 	.word	0x00000000
        /*0670*/ 	.word	0x00000098
        /*0674*/ 	.short	0x010a
        /*0676*/ 	.byte	0xff
	.zero		1


	//   ....[87]....
        /*0678*/ 	.word	0x00004c10
        /*067c*/ 	.word	0x00000000
        /*0680*/ 	.word	0x000000b0
        /*0684*/ 	.short	0x010a
        /*0686*/ 	.byte	0xff
	.zero		1


	//   ....[88]....
        /*0688*/ 	.word	0x00004d20
        /*068c*/ 	.word	0x00000000
        /*0690*/ 	.word	0x00000000
        /*0694*/ 	.short	0x0101
        /*0696*/ 	.byte	0xff
	.zero		1


	//   ....[89]....
        /*0698*/ 	.word	0x000057d0
        /*069c*/ 	.word	0x000000ff
        /*06a0*/ 	.word	0x00000060
        /*06a4*/ 	.short	0x010a
        /*06a6*/ 	.byte	0x30
	.zero		1


	//   ....[90]....
        /*06a8*/ 	.word	0x00005890
        /*06ac*/ 	.word	0x00000057
        /*06b0*/ 	.word	0x000000d0
        /*06b4*/ 	.short	0x010a
        /*06b6*/ 	.byte	0xff
	.zero		1


	//   ....[91]....
        /*06b8*/ 	.word	0x000059c0
        /*06bc*/ 	.word	0x000000ff
        /*06c0*/ 	.word	0x00000060
        /*06c4*/ 	.short	0x010a
        /*06c6*/ 	.byte	0x30
	.zero		1


	//   ....[92]....
        /*06c8*/ 	.word	0x00005b90
        /*06cc*/ 	.word	0x00000057
        /*06d0*/ 	.word	0x000000d0
        /*06d4*/ 	.short	0x010a
        /*06d6*/ 	.byte	0xff
	.zero		1


	//   ....[93]....
        /*06d8*/ 	.word	0x00006e10
        /*06dc*/ 	.word	0x00000000
        /*06e0*/ 	.word	0x00000000
        /*06e4*/ 	.short	0x0101
        /*06e6*/ 	.byte	0xff
	.zero		1


	//   ....[94]....
        /*06e8*/ 	.word	0x00006e20
        /*06ec*/ 	.word	0x00000003
        /*06f0*/ 	.word	0x00000060
        /*06f4*/ 	.short	0x010a
        /*06f6*/ 	.byte	0xff
	.zero		1


	//   ....[95]....
        /*06f8*/ 	.word	0x00006f00
        /*06fc*/ 	.word	0x00000003
        /*0700*/ 	.word	0x00000060
        /*0704*/ 	.short	0x010a
        /*0706*/ 	.byte	0xff
	.zero		1


	//   ....[96]....
        /*0708*/ 	.word	0x00008230
        /*070c*/ 	.word	0x00000055
        /*0710*/ 	.word	0x00000000
        /*0714*/ 	.short	0x0101
        /*0716*/ 	.byte	0xff
	.zero		1


	//   ....[97]....
        /*0718*/ 	.word	0x00008250
        /*071c*/ 	.word	0x00000000
        /*0720*/ 	.word	0x00000060
        /*0724*/ 	.short	0x010a
        /*0726*/ 	.byte	0xff
	.zero		1


	//   ....[98]....
        /*0728*/ 	.word	0x00008320
        /*072c*/ 	.word	0x00000000
        /*0730*/ 	.word	0x00000060
        /*0734*/ 	.short	0x010a
        /*0736*/ 	.byte	0xff
	.zero		1


	//   ....[99]....
        /*0738*/ 	.word	0x00009650
        /*073c*/ 	.word	0x00000054
        /*0740*/ 	.word	0x00000000
        /*0744*/ 	.short	0x0101
        /*0746*/ 	.byte	0xff
	.zero		1


	//   ....[100]....
        /*0748*/ 	.word	0x00009670
        /*074c*/ 	.word	0x00000003
        /*0750*/ 	.word	0x00000060
        /*0754*/ 	.short	0x010a
        /*0756*/ 	.byte	0xff
	.zero		1


	//   ....[101]....
        /*0758*/ 	.word	0x00009740
        /*075c*/ 	.word	0x00000003
        /*0760*/ 	.word	0x00000060
        /*0764*/ 	.short	0x010a
        /*0766*/ 	.byte	0xff
	.zero		1


	//   ....[102]....
        /*0768*/ 	.word	0x00009b00
        /*076c*/ 	.word	0x000000ff
        /*0770*/ 	.word	0x00000000
        /*0774*/ 	.short	0x0101
        /*0776*/ 	.byte	0x05
	.zero		1


	//   ....[103]....
        /*0778*/ 	.word	0x0000aac0
        /*077c*/ 	.word	0x00000000
        /*0780*/ 	.word	0x00000000
        /*0784*/ 	.short	0x0101
        /*0786*/ 	.byte	0xff
	.zero		1


	//   ....[104]....
        /*0788*/ 	.word	0x0000ad30
        /*078c*/ 	.word	0x000000ff
        /*0790*/ 	.word	0x00000000
        /*0794*/ 	.short	0x0101
        /*0796*/ 	.byte	0x04
	.zero		1


	//   ....[105]....
        /*0798*/ 	.word	0x0000ad50
        /*079c*/ 	.word	0x00000003
        /*07a0*/ 	.word	0x00000100
        /*07a4*/ 	.short	0x010a
        /*07a6*/ 	.byte	0xff
	.zero		1


	//   ....[106]....
        /*07a8*/ 	.word	0x0000adb0
        /*07ac*/ 	.word	0x00000002
        /*07b0*/ 	.word	0x00000030
        /*07b4*/ 	.short	0x010a
        /*07b6*/ 	.byte	0xff
	.zero		1


	//   ....[107]....
        /*07b8*/ 	.word	0x0000ae10
        /*07bc*/ 	.word	0x00000002
        /*07c0*/ 	.word	0x00000030
        /*07c4*/ 	.short	0x010a
        /*07c6*/ 	.byte	0xff
	.zero		1


	//   ....[108]....
        /*07c8*/ 	.word	0x0000ae60
        /*07cc*/ 	.word	0x00000002
        /*07d0*/ 	.word	0x000000b0
        /*07d4*/ 	.short	0x010a
        /*07d6*/ 	.byte	0xff
	.zero		1


	//   ....[109]....
        /*07d8*/ 	.word	0x0000aec0
        /*07dc*/ 	.word	0x00000000
        /*07e0*/ 	.word	0x00000000
        /*07e4*/ 	.short	0x010a
        /*07e6*/ 	.byte	0xff
	.zero		1


	//   ....[110]....
        /*07e8*/ 	.word	0x0000af20
        /*07ec*/ 	.word	0x00000000
        /*07f0*/ 	.word	0x00000000
        /*07f4*/ 	.short	0x010a
        /*07f6*/ 	.byte	0xff
	.zero		1


	//   ....[111]....
        /*07f8*/ 	.word	0x0000af80
        /*07fc*/ 	.word	0x00000000
        /*0800*/ 	.word	0x00000000
        /*0804*/ 	.short	0x010a
        /*0806*/ 	.byte	0xff
	.zero		1


	//   ....[112]....
        /*0808*/ 	.word	0x0000afe0
        /*080c*/ 	.word	0x00000000
        /*0810*/ 	.word	0x00000000
        /*0814*/ 	.short	0x010a
        /*0816*/ 	.byte	0xff
	.zero		1


	//   ....[113]....
        /*0818*/ 	.word	0x0000b040
        /*081c*/ 	.word	0x00000000
        /*0820*/ 	.word	0x00000000
        /*0824*/ 	.short	0x010a
        /*0826*/ 	.byte	0xff
	.zero		1


	//   ....[114]....
        /*0828*/ 	.word	0x0000b090
        /*082c*/ 	.word	0x00000000
        /*0830*/ 	.word	0x000000f0
        /*0834*/ 	.short	0x010a
        /*0836*/ 	.byte	0xff
	.zero		1


	//   ....[115]....
        /*0838*/ 	.word	0x0000b0f0
        /*083c*/ 	.word	0x00000000
        /*0840*/ 	.word	0x000000c0
        /*0844*/ 	.short	0x010a
        /*0846*/ 	.byte	0xff
	.zero		1


	//   ....[116]....
        /*0848*/ 	.word	0x0000b140
        /*084c*/ 	.word	0x00000000
        /*0850*/ 	.word	0x000000b0
        /*0854*/ 	.short	0x010a
        /*0856*/ 	.byte	0xff
	.zero		1


	//   ....[117]....
        /*0858*/ 	.word	0x0000b1a0
        /*085c*/ 	.word	0x00000000
        /*0860*/ 	.word	0x000000c0
        /*0864*/ 	.short	0x010a
        /*0866*/ 	.byte	0xff
	.zero		1


	//   ....[118]....
        /*0868*/ 	.word	0x0000b1f0
        /*086c*/ 	.word	0x00000000
        /*0870*/ 	.word	0x000000b0
        /*0874*/ 	.short	0x010a
        /*0876*/ 	.byte	0xff
	.zero		1


	//   ....[119]....
        /*0878*/ 	.word	0x0000b250
        /*087c*/ 	.word	0x00000003
        /*0880*/ 	.word	0x000000e0
        /*0884*/ 	.short	0x010a
        /*0886*/ 	.byte	0xff
	.zero		1


	//   ....[120]....
        /*0888*/ 	.word	0x0000b2b0
        /*088c*/ 	.word	0x00000000
        /*0890*/ 	.word	0x00000000
        /*0894*/ 	.short	0x010a
        /*0896*/ 	.byte	0xff
	.zero		1


	//   ....[121]....
        /*0898*/ 	.word	0x0000b310
        /*089c*/ 	.word	0x00000000
        /*08a0*/ 	.word	0x00000000
        /*08a4*/ 	.short	0x010a
        /*08a6*/ 	.byte	0xff
	.zero		1


	//   ....[122]....
        /*08a8*/ 	.word	0x0000b370
        /*08ac*/ 	.word	0x00000000
        /*08b0*/ 	.word	0x00000000
        /*08b4*/ 	.short	0x010a
        /*08b6*/ 	.byte	0xff
	.zero		1


	//   ....[123]....
        /*08b8*/ 	.word	0x0000b3c0
        /*08bc*/ 	.word	0x00000000
        /*08c0*/ 	.word	0x000000b0
        /*08c4*/ 	.short	0x010a
        /*08c6*/ 	.byte	0xff
	.zero		1


	//   ....[124]....
        /*08c8*/ 	.word	0x0000b420
        /*08cc*/ 	.word	0x00000000
        /*08d0*/ 	.word	0x000000a8
        /*08d4*/ 	.short	0x010a
        /*08d6*/ 	.byte	0xff
	.zero		1


	//   ....[125]....
        /*08d8*/ 	.word	0x0000b480
        /*08dc*/ 	.word	0x00000003
        /*08e0*/ 	.word	0x00000080
        /*08e4*/ 	.short	0x010a
        /*08e6*/ 	.byte	0xff
	.zero		1


	//   ....[126]....
        /*08e8*/ 	.word	0x0000b4e0
        /*08ec*/ 	.word	0x00000003
        /*08f0*/ 	.word	0x00000088
        /*08f4*/ 	.short	0x010a
        /*08f6*/ 	.byte	0xff
	.zero		1


	//   ....[127]....
        /*08f8*/ 	.word	0x0000b540
        /*08fc*/ 	.word	0x00000003
        /*0900*/ 	.word	0x00000090
        /*0904*/ 	.short	0x010a
        /*0906*/ 	.byte	0xff
	.zero		1


	//   ....[128]....
        /*0908*/ 	.word	0x0000b5a0
        /*090c*/ 	.word	0x00000003
        /*0910*/ 	.word	0x00000098
        /*0914*/ 	.short	0x010a
        /*0916*/ 	.byte	0xff
	.zero		1


	//   ....[129]....
        /*0918*/ 	.word	0x0000b600
        /*091c*/ 	.word	0x00000000
        /*0920*/ 	.word	0x00000080
        /*0924*/ 	.short	0x010a
        /*0926*/ 	.byte	0xff
	.zero		1


	//   ....[130]....
        /*0928*/ 	.word	0x0000b660
        /*092c*/ 	.word	0x00000000
        /*0930*/ 	.word	0x00000088
        /*0934*/ 	.short	0x010a
        /*0936*/ 	.byte	0xff
	.zero		1


	//   ....[131]....
        /*0938*/ 	.word	0x0000b6c0
        /*093c*/ 	.word	0x00000000
        /*0940*/ 	.word	0x00000090
        /*0944*/ 	.short	0x010a
        /*0946*/ 	.byte	0xff
	.zero		1


	//   ....[132]....
        /*0948*/ 	.word	0x0000b710
        /*094c*/ 	.word	0x00000000
        /*0950*/ 	.word	0x000000b0
        /*0954*/ 	.short	0x010a
        /*0956*/ 	.byte	0xff
	.zero		1


	//   ....[133]....
        /*0958*/ 	.word	0x0000b770
        /*095c*/ 	.word	0x00000003
        /*0960*/ 	.word	0x00000060
        /*0964*/ 	.short	0x010a
        /*0966*/ 	.byte	0xff
	.zero		1


	//   ....[134]....
        /*0968*/ 	.word	0x0000b7c0
        /*096c*/ 	.word	0x00000057
        /*0970*/ 	.word	0x000000d0
        /*0974*/ 	.short	0x010a
        /*0976*/ 	.byte	0xff
	.zero		1


	//   ....[135]....
        /*0978*/ 	.word	0x0000b810
        /*097c*/ 	.word	0x00000003
        /*0980*/ 	.word	0x00000060
        /*0984*/ 	.short	0x010a
        /*0986*/ 	.byte	0xff
	.zero		1


	//   ....[136]....
        /*0988*/ 	.word	0x0000b860
        /*098c*/ 	.word	0x00000000
        /*0990*/ 	.word	0x00000060
        /*0994*/ 	.short	0x010a
        /*0996*/ 	.byte	0xff
	.zero		1


	//   ....[137]....
        /*0998*/ 	.word	0x0000b8b0
        /*099c*/ 	.word	0x00000003
        /*09a0*/ 	.word	0x00000060
        /*09a4*/ 	.short	0x010a
        /*09a6*/ 	.byte	0xff
	.zero		1


	//----- nvinfo : EIATTR_NUM_MBARRIERS
	.align		4
.L_47:
        /*09a8*/ 	.byte	0x03, 0x38
        /*09aa*/ 	.short	0x0022


	//----- nvinfo : EIATTR_EXIT_INSTR_OFFSETS
	.align		4
        /*09ac*/ 	.byte	0x04, 0x1c
        /*09ae*/ 	.short	(.L_49 - .L_48)


	//   ....[0]....
.L_48:
        /*09b0*/ 	.word	0x00002630


	//   ....[1]....
        /*09b4*/ 	.word	0x00002b20


	//   ....[2]....
        /*09b8*/ 	.word	0x00002b80


	//   ....[3]....
        /*09bc*/ 	.word	0x00003880


	//   ....[4]....
        /*09c0*/ 	.word	0x000048e0


	//   ....[5]....
        /*09c4*/ 	.word	0x00004920


	//   ....[6]....
        /*09c8*/ 	.word	0x0000ac20


	//   ....[7]....
        /*09cc*/ 	.word	0x0000aca0


	//   ....[8]....
        /*09d0*/ 	.word	0x0000acd0


	//   ....[9]....
        /*09d4*/ 	.word	0x0000ad40


	//----- nvinfo : EIATTR_MAX_THREADS
	.align		4
.L_49:
        /*09d8*/ 	.byte	0x04, 0x05
        /*09da*/ 	.short	(.L_51 - .L_50)
.L_50:
        /*09dc*/ 	.word	0x00000100
        /*09e0*/ 	.word	0x00000001
        /*09e4*/ 	.word	0x00000001


	//----- nvinfo : EIATTR_CRS_STACK_SIZE
	.align		4
.L_51:
        /*09e8*/ 	.byte	0x04, 0x1e
        /*09ea*/ 	.short	(.L_53 - .L_52)
.L_52:
        /*09ec*/ 	.word	0x00000000


	//----- nvinfo : EIATTR_CBANK_PARAM_SIZE
	.align		4
.L_53:
        /*09f0*/ 	.byte	0x03, 0x19
        /*09f2*/ 	.short	0x0800


	//----- nvinfo : EIATTR_PARAM_CBANK
	.align		4
        /*09f4*/ 	.byte	0x04, 0x0a
        /*09f6*/ 	.short	(.L_55 - .L_54)
	.align		4
.L_54:
        /*09f8*/ 	.word	index@(.nv.constant0._ZN7cutlass13device_kernelINS_4gemm6kernel13GemmUniversalIN4cute5tupleIJiiiiEEENS1_10collective13CollectiveMmaINS1_35MainloopSm100TmaUmmaWarpSpecializedILi6ELi2ELi2ENS5_IJNS4_1CILi1EEESB_SB_EEEEENS5_IJNSA_ILi128EEENSA_ILi256EEENSA_ILi32EEEEEENS_6half_tENS5_IJlSB_lEEESI_SJ_NS4_8TiledMMAINS4_8MMA_AtomIJNS4_20SM100_MMA_F16BF16_SSISI_SI_fLi128ELi256ELNS4_4UMMA5MajorE0ELSO_0ELNSN_7ScaleInE0ELSP_0EEEEEENS4_6LayoutISC_NS5_IJNSA_ILi0EEEST_ST_EEEEENS5_IJNS4_10UnderscoreESW_SW_EEEEENS4_13SM90_TMA_LOADENS4_14ComposedLayoutINS4_7SwizzleILi2ELi4ELi3EEENS4_18smem_ptr_flag_bitsILi16EEENSS_INS5_IJNSA_ILi8EEESG_EEENS5_IJSG_SB_EEEEEEEvNS4_8identityESZ_S19_vS1A_EENS_8epilogue10collective18CollectiveEpilogueINS1C_23Sm100TmaWarpSpecializedILi4ELi2ELi64ELb1ELb0EEEJSH_NS5_IJNSS_ISE_SB_EENSS_INSA_ILi64EEESB_EEEEESI_SJ_SI_SJ_NS1C_6fusion15FusionCallbacksIS1G_NS1L_17LinearCombinationISI_fSI_fLNS_15FloatRoundStyleE2EEESH_S1K_JEEENS4_5SM1004TMEM4LOAD26SM100_TMEM_LOAD_32dp32b64xESZ_NS10_INS11_ILi3ELi4ELi3EEES14_NSS_INS5_IJS15_S1I_EEENS5_IJS1I_SB_EEEEEEENS4_39AutoVectorizingCopyWithAssumedAlignmentILi128EEENS4_14SM90_TMA_STOREES1Z_S21_S21_EEEvvEEEEvNT_6ParamsE)
        /*09fc*/ 	.short	0x0380
        /*09fe*/ 	.short	0x0800


	//----- nvinfo : EIATTR_SW_WAR
	.align		4
.L_55:
        /*0a00*/ 	.byte	0x04, 0x36
        /*0a02*/ 	.short	(.L_57 - .L_56)
.L_56:
        /*0a04*/ 	.word	0x00000008
.L_57:


//--------------------- .nv.callgraph             --------------------------
	.section	.nv.callgraph,"",@"SHT_CUDA_CALLGRAPH"
	.align	4
	.sectionentsize	8
	.align		4
        /*0000*/ 	.word	0x00000000
	.align		4
        /*0004*/ 	.word	0xffffffff
	.align		4
        /*0008*/ 	.word	index@(_ZN7cutlass13device_kernelINS_4gemm6kernel13GemmUniversalIN4cute5tupleIJiiiiEEENS1_10collective13CollectiveMmaINS1_35MainloopSm100TmaUmmaWarpSpecializedILi6ELi2ELi2ENS5_IJNS4_1CILi1EEESB_SB_EEEEENS5_IJNSA_ILi128EEENSA_ILi256EEENSA_ILi32EEEEEENS_6half_tENS5_IJlSB_lEEESI_SJ_NS4_8TiledMMAINS4_8MMA_AtomIJNS4_20SM100_MMA_F16BF16_SSISI_SI_fLi128ELi256ELNS4_4UMMA5MajorE0ELSO_0ELNSN_7ScaleInE0ELSP_0EEEEEENS4_6LayoutISC_NS5_IJNSA_ILi0EEEST_ST_EEEEENS5_IJNS4_10UnderscoreESW_SW_EEEEENS4_13SM90_TMA_LOADENS4_14ComposedLayoutINS4_7SwizzleILi2ELi4ELi3EEENS4_18smem_ptr_flag_bitsILi16EEENSS_INS5_IJNSA_ILi8EEESG_EEENS5_IJSG_SB_EEEEEEEvNS4_8identityESZ_S19_vS1A_EENS_8epilogue10collective18CollectiveEpilogueINS1C_23Sm100TmaWarpSpecializedILi4ELi2ELi64ELb1ELb0EEEJSH_NS5_IJNSS_ISE_SB_EENSS_INSA_ILi64EEESB_EEEEESI_SJ_SI_SJ_NS1C_6fusion15FusionCallbacksIS1G_NS1L_17LinearCombinationISI_fSI_fLNS_15FloatRoundStyleE2EEESH_S1K_JEEENS4_5SM1004TMEM4LOAD26SM100_TMEM_LOAD_32dp32b64xESZ_NS10_INS11_ILi3ELi4ELi3EEES14_NSS_INS5_IJS15_S1I_EEENS5_IJS1I_SB_EEEEEEENS4_39AutoVectorizingCopyWithAssumedAlignmentILi128EEENS4_14SM90_TMA_STOREES1Z_S21_S21_EEEvvEEEEvNT_6ParamsE)
	.align		4
        /*000c*/ 	.word	index@(__assertfail)
	.align		4
        /*0010*/ 	.word	0x00000000
	.align		4
        /*0014*/ 	.word	0xfffffffe
	.align		4
        /*0018*/ 	.word	0x00000000
	.align		4
        /*001c*/ 	.word	0xfffffffd
	.align		4
        /*0020*/ 	.word	0x00000000
	.align		4
        /*0024*/ 	.word	0xfffffffc


//--------------------- .nv.constant4             --------------------------
	.section	.nv.constant4,"a",@progbits
	.align	8
	.align		8
.nv.constant4:
        /*0000*/ 	.dword	__assertfail
	.align		8
        /*0008*/ 	.dword	__unnamed_1
	.align		8
        /*0010*/ 	.dword	__unnamed_2
	.align		8
        /*0018*/ 	.dword	_ZN40_INTERNAL_ca2f2b6e_4_k_cu_82a020c0_297884cuda3std3__45__cpo5beginE
	.align		8
        /*0020*/ 	.dword	_ZN40_INTERNAL_ca2f2b6e_4_k_cu_82a020c0_297884cuda3std3__45__cpo3endE
	.align		8
        /*0028*/ 	.dword	_ZN40_INTERNAL_ca2f2b6e_4_k_cu_82a020c0_297884cuda3std3__45__cpo6cbeginE
	.align		8
        /*0030*/ 	.dword	_ZN40_INTERNAL_ca2f2b6e_4_k_cu_82a020c0_297884cuda3std3__45__cpo4cendE
	.align		8
        /*0038*/ 	.dword	_ZN40_INTERNAL_ca2f2b6e_4_k_cu_82a020c0_297884cuda3std3__442_GLOBAL__N__ca2f2b6e_4_k_cu_82a020c0_297886ignoreE
	.align		8
        /*0040*/ 	.dword	_ZN40_INTERNAL_ca2f2b6e_4_k_cu_82a020c0_297884cuda3std3__419piecewise_constructE
	.align		8
        /*0048*/ 	.dword	_ZN40_INTERNAL_ca2f2b6e_4_k_cu_82a020c0_297884cuda3std3__48in_placeE
	.align		8
        /*0050*/ 	.dword	_ZN40_INTERNAL_ca2f2b6e_4_k_cu_82a020c0_297884cuda3std6ranges3__45__cpo4swapE
	.align		8
        /*0058*/ 	.dword	_ZN40_INTERNAL_ca2f2b6e_4_k_cu_82a020c0_297884cuda3std6ranges3__45__cpo9iter_moveE
	.align		8
        /*0060*/ 	.dword	_ZN40_INTERNAL_ca2f2b6e_4_k_cu_82a020c0_297884cute7productE
	.align		8
        /*0068*/ 	.dword	_ZN40_INTERNAL_ca2f2b6e_4_k_cu_82a020c0_297884cute1_E
	.align		8
        /*0070*/ 	.dword	$str$25
	.align		8
        /*0078*/ 	.dword	$str$26
	.align		8
        /*0080*/ 	.dword	$str$27
	.align		8
        /*0088*/ 	.dword	$str$28


//--------------------- .text._ZN7cutlass13device_kernelINS_4gemm6kernel13GemmUniversalIN4cute5tupleIJiiiiEEENS1_10collective13CollectiveMmaINS1_35MainloopSm100TmaUmmaWarpSpecializedILi6ELi2ELi2ENS5_IJNS4_1CILi1EEESB_SB_EEEEENS5_IJNSA_ILi128EEENSA_ILi256EEENSA_ILi32EEEEEENS_6half_tENS5_IJlSB_lEEESI_SJ_NS4_8TiledMMAINS4_8MMA_AtomIJNS4_20SM100_MMA_F16BF16_SSISI_SI_fLi128ELi256ELNS4_4UMMA5MajorE0ELSO_0ELNSN_7ScaleInE0ELSP_0EEEEEENS4_6LayoutISC_NS5_IJNSA_ILi0EEEST_ST_EEEEENS5_IJNS4_10UnderscoreESW_SW_EEEEENS4_13SM90_TMA_LOADENS4_14ComposedLayoutINS4_7SwizzleILi2ELi4ELi3EEENS4_18smem_ptr_flag_bitsILi16EEENSS_INS5_IJNSA_ILi8EEESG_EEENS5_IJSG_SB_EEEEEEEvNS4_8identityESZ_S19_vS1A_EENS_8epilogue10collective18CollectiveEpilogueINS1C_23Sm100TmaWarpSpecializedILi4ELi2ELi64ELb1ELb0EEEJSH_NS5_IJNSS_ISE_SB_EENSS_INSA_ILi64EEESB_EEEEESI_SJ_SI_SJ_NS1C_6fusion15FusionCallbacksIS1G_NS1L_17LinearCombinationISI_fSI_fLNS_15FloatRoundStyleE2EEESH_S1K_JEEENS4_5SM1004TMEM4LOAD26SM100_TMEM_LOAD_32dp32b64xESZ_NS10_INS11_ILi3ELi4ELi3EEES14_NSS_INS5_IJS15_S1I_EEENS5_IJS1I_SB_EEEEEEENS4_39AutoVectorizingCopyWithAssumedAlignmentILi128EEENS4_14SM90_TMA_STOREES1Z_S21_S21_EEEvvEEEEvNT_6ParamsE --------------------------
	.section	.text._ZN7cutlass13device_kernelINS_4gemm6kernel13GemmUniversalIN4cute5tupleIJiiiiEEENS1_10collective13CollectiveMmaINS1_35MainloopSm100TmaUmmaWarpSpecializedILi6ELi2ELi2ENS5_IJNS4_1CILi1EEESB_SB_EEEEENS5_IJNSA_ILi128EEENSA_ILi256EEENSA_ILi32EEEEEENS_6half_tENS5_IJlSB_lEEESI_SJ_NS4_8TiledMMAINS4_8MMA_AtomIJNS4_20SM100_MMA_F16BF16_SSISI_SI_fLi128ELi256ELNS4_4UMMA5MajorE0ELSO_0ELNSN_7ScaleInE0ELSP_0EEEEEENS4_6LayoutISC_NS5_IJNSA_ILi0EEEST_ST_EEEEENS5_IJNS4_10UnderscoreESW_SW_EEEEENS4_13SM90_TMA_LOADENS4_14ComposedLayoutINS4_7SwizzleILi2ELi4ELi3EEENS4_18smem_ptr_flag_bitsILi16EEENSS_INS5_IJNSA_ILi8EEESG_EEENS5_IJSG_SB_EEEEEEEvNS4_8identityESZ_S19_vS1A_EENS_8epilogue10collective18CollectiveEpilogueINS1C_23Sm100TmaWarpSpecializedILi4ELi2ELi64ELb1ELb0EEEJSH_NS5_IJNSS_ISE_SB_EENSS_INSA_ILi64EEESB_EEEEESI_SJ_SI_SJ_NS1C_6fusion15FusionCallbacksIS1G_NS1L_17LinearCombinationISI_fSI_fLNS_15FloatRoundStyleE2EEESH_S1K_JEEENS4_5SM1004TMEM4LOAD26SM100_TMEM_LOAD_32dp32b64xESZ_NS10_INS11_ILi3ELi4ELi3EEES14_NSS_INS5_IJS15_S1I_EEENS5_IJS1I_SB_EEEEEEENS4_39AutoVectorizingCopyWithAssumedAlignmentILi128EEENS4_14SM90_TMA_STOREES1Z_S21_S21_EEEvvEEEEvNT_6ParamsE,"ax",@progbits
	.align	128
.text._ZN7cutlass13device_kernelINS_4gemm6kernel13GemmUniversalIN4cute5tupleIJiiiiEEENS1_10collective13CollectiveMmaINS1_35MainloopSm100TmaUmmaWarpSpecializedILi6ELi2ELi2ENS5_IJNS4_1CILi1EEESB_SB_EEEEENS5_IJNSA_ILi128EEENSA_ILi256EEENSA_ILi32EEEEEENS_6half_tENS5_IJlSB_lEEESI_SJ_NS4_8TiledMMAINS4_8MMA_AtomIJNS4_20SM100_MMA_F16BF16_SSISI_SI_fLi128ELi256ELNS4_4UMMA5MajorE0ELSO_0ELNSN_7ScaleInE0ELSP_0EEEEEENS4_6LayoutISC_NS5_IJNSA_ILi0EEEST_ST_EEEEENS5_IJNS4_10UnderscoreESW_SW_EEEEENS4_13SM90_TMA_LOADENS4_14ComposedLayoutINS4_7SwizzleILi2ELi4ELi3EEENS4_18smem_ptr_flag_bitsILi16EEENSS_INS5_IJNSA_ILi8EEESG_EEENS5_IJSG_SB_EEEEEEEvNS4_8identityESZ_S19_vS1A_EENS_8epilogue10collective18CollectiveEpilogueINS1C_23Sm100TmaWarpSpecializedILi4ELi2ELi64ELb1ELb0EEEJSH_NS5_IJNSS_ISE_SB_EENSS_INSA_ILi64EEESB_EEEEESI_SJ_SI_SJ_NS1C_6fusion15FusionCallbacksIS1G_NS1L_17LinearCombinationISI_fSI_fLNS_15FloatRoundStyleE2EEESH_S1K_JEEENS4_5SM1004TMEM4LOAD26SM100_TMEM_LOAD_32dp32b64xESZ_NS10_INS11_ILi3ELi4ELi3EEES14_NSS_INS5_IJS15_S1I_EEENS5_IJS1I_SB_EEEEEEENS4_39AutoVectorizingCopyWithAssumedAlignmentILi128EEENS4_14SM90_TMA_STOREES1Z_S21_S21_EEEvvEEEEvNT_6ParamsE:
        .type           _ZN7cutlass13device_kernelINS_4gemm6kernel13GemmUniversalIN4cute5tupleIJiiiiEEENS1_10collective13CollectiveMmaINS1_35MainloopSm100TmaUmmaWarpSpecializedILi6ELi2ELi2ENS5_IJNS4_1CILi1EEESB_SB_EEEEENS5_IJNSA_ILi128EEENSA_ILi256EEENSA_ILi32EEEEEENS_6half_tENS5_IJlSB_lEEESI_SJ_NS4_8TiledMMAINS4_8MMA_AtomIJNS4_20SM100_MMA_F16BF16_SSISI_SI_fLi128ELi256ELNS4_4UMMA5MajorE0ELSO_0ELNSN_7ScaleInE0ELSP_0EEEEEENS4_6LayoutISC_NS5_IJNSA_ILi0EEEST_ST_EEEEENS5_IJNS4_10UnderscoreESW_SW_EEEEENS4_13SM90_TMA_LOADENS4_14ComposedLayoutINS4_7SwizzleILi2ELi4ELi3EEENS4_18smem_ptr_flag_bitsILi16EEENSS_INS5_IJNSA_ILi8EEESG_EEENS5_IJSG_SB_EEEEEEEvNS4_8identityESZ_S19_vS1A_EENS_8epilogue10collective18CollectiveEpilogueINS1C_23Sm100TmaWarpSpecializedILi4ELi2ELi64ELb1ELb0EEEJSH_NS5_IJNSS_ISE_SB_EENSS_INSA_ILi64EEESB_EEEEESI_SJ_SI_SJ_NS1C_6fusion15FusionCallbacksIS1G_NS1L_17LinearCombinationISI_fSI_fLNS_15FloatRoundStyleE2EEESH_S1K_JEEENS4_5SM1004TMEM4LOAD26SM100_TMEM_LOAD_32dp32b64xESZ_NS10_INS11_ILi3ELi4ELi3EEES14_NSS_INS5_IJS15_S1I_EEENS5_IJS1I_SB_EEEEEEENS4_39AutoVectorizingCopyWithAssumedAlignmentILi128EEENS4_14SM90_TMA_STOREES1Z_S21_S21_EEEvvEEEEvNT_6ParamsE,@function
        .size           _ZN7cutlass13device_kernelINS_4gemm6kernel13GemmUniversalIN4cute5tupleIJiiiiEEENS1_10collective13CollectiveMmaINS1_35MainloopSm100TmaUmmaWarpSpecializedILi6ELi2ELi2ENS5_IJNS4_1CILi1EEESB_SB_EEEEENS5_IJNSA_ILi128EEENSA_ILi256EEENSA_ILi32EEEEEENS_6half_tENS5_IJlSB_lEEESI_SJ_NS4_8TiledMMAINS4_8MMA_AtomIJNS4_20SM100_MMA_F16BF16_SSISI_SI_fLi128ELi256ELNS4_4UMMA5MajorE0ELSO_0ELNSN_7ScaleInE0ELSP_0EEEEEENS4_6LayoutISC_NS5_IJNSA_ILi0EEEST_ST_EEEEENS5_IJNS4_10UnderscoreESW_SW_EEEEENS4_13SM90_TMA_LOADENS4_14ComposedLayoutINS4_7SwizzleILi2ELi4ELi3EEENS4_18smem_ptr_flag_bitsILi16EEENSS_INS5_IJNSA_ILi8EEESG_EEENS5_IJSG_SB_EEEEEEEvNS4_8identityESZ_S19_vS1A_EENS_8epilogue10collective18CollectiveEpilogueINS1C_23Sm100TmaWarpSpecializedILi4ELi2ELi64ELb1ELb0EEEJSH_NS5_IJNSS_ISE_SB_EENSS_INSA_ILi64EEESB_EEEEESI_SJ_SI_SJ_NS1C_6fusion15FusionCallbacksIS1G_NS1L_17LinearCombinationISI_fSI_fLNS_15FloatRoundStyleE2EEESH_S1K_JEEENS4_5SM1004TMEM4LOAD26SM100_TMEM_LOAD_32dp32b64xESZ_NS10_INS11_ILi3ELi4ELi3EEES14_NSS_INS5_IJS15_S1I_EEENS5_IJS1I_SB_EEEEEEENS4_39AutoVectorizingCopyWithAssumedAlignmentILi128EEENS4_14SM90_TMA_STOREES1Z_S21_S21_EEEvvEEEEvNT_6ParamsE,(.L_x_176 - _ZN7cutlass13device_kernelINS_4gemm6kernel13GemmUniversalIN4cute5tupleIJiiiiEEENS1_10collective13CollectiveMmaINS1_35MainloopSm100TmaUmmaWarpSpecializedILi6ELi2ELi2ENS5_IJNS4_1CILi1EEESB_SB_EEEEENS5_IJNSA_ILi128EEENSA_ILi256EEENSA_ILi32EEEEEENS_6half_tENS5_IJlSB_lEEESI_SJ_NS4_8TiledMMAINS4_8MMA_AtomIJNS4_20SM100_MMA_F16BF16_SSISI_SI_fLi128ELi256ELNS4_4UMMA5MajorE0ELSO_0ELNSN_7ScaleInE0ELSP_0EEEEEENS4_6LayoutISC_NS5_IJNSA_ILi0EEEST_ST_EEEEENS5_IJNS4_10UnderscoreESW_SW_EEEEENS4_13SM90_TMA_LOADENS4_14ComposedLayoutINS4_7SwizzleILi2ELi4ELi3EEENS4_18smem_ptr_flag_bitsILi16EEENSS_INS5_IJNSA_ILi8EEESG_EEENS5_IJSG_SB_EEEEEEEvNS4_8identityESZ_S19_vS1A_EENS_8epilogue10collective18CollectiveEpilogueINS1C_23Sm100TmaWarpSpecializedILi4ELi2ELi64ELb1ELb0EEEJSH_NS5_IJNSS_ISE_SB_EENSS_INSA_ILi64EEESB_EEEEESI_SJ_SI_SJ_NS1C_6fusion15FusionCallbacksIS1G_NS1L_17LinearCombinationISI_fSI_fLNS_15FloatRoundStyleE2EEESH_S1K_JEEENS4_5SM1004TMEM4LOAD26SM100_TMEM_LOAD_32dp32b64xESZ_NS10_INS11_ILi3ELi4ELi3EEES14_NSS_INS5_IJS15_S1I_EEENS5_IJS1I_SB_EEEEEEENS4_39AutoVectorizingCopyWithAssumedAlignmentILi128EEENS4_14SM90_TMA_STOREES1Z_S21_S21_EEEvvEEEEvNT_6ParamsE)
        .other          _ZN7cutlass13device_kernelINS_4gemm6kernel13GemmUniversalIN4cute5tupleIJiiiiEEENS1_10collective13CollectiveMmaINS1_35MainloopSm100TmaUmmaWarpSpecializedILi6ELi2ELi2ENS5_IJNS4_1CILi1EEESB_SB_EEEEENS5_IJNSA_ILi128EEENSA_ILi256EEENSA_ILi32EEEEEENS_6half_tENS5_IJlSB_lEEESI_SJ_NS4_8TiledMMAINS4_8MMA_AtomIJNS4_20SM100_MMA_F16BF16_SSISI_SI_fLi128ELi256ELNS4_4UMMA5MajorE0ELSO_0ELNSN_7ScaleInE0ELSP_0EEEEEENS4_6LayoutISC_NS5_IJNSA_ILi0EEEST_ST_EEEEENS5_IJNS4_10UnderscoreESW_SW_EEEEENS4_13SM90_TMA_LOADENS4_14ComposedLayoutINS4_7SwizzleILi2ELi4ELi3EEENS4_18smem_ptr_flag_bitsILi16EEENSS_INS5_IJNSA_ILi8EEESG_EEENS5_IJSG_SB_EEEEEEEvNS4_8identityESZ_S19_vS1A_EENS_8epilogue10collective18CollectiveEpilogueINS1C_23Sm100TmaWarpSpecializedILi4ELi2ELi64ELb1ELb0EEEJSH_NS5_IJNSS_ISE_SB_EENSS_INSA_ILi64EEESB_EEEEESI_SJ_SI_SJ_NS1C_6fusion15FusionCallbacksIS1G_NS1L_17LinearCombinationISI_fSI_fLNS_15FloatRoundStyleE2EEESH_S1K_JEEENS4_5SM1004TMEM4LOAD26SM100_TMEM_LOAD_32dp32b64xESZ_NS10_INS11_ILi3ELi4ELi3EEES14_NSS_INS5_IJS15_S1I_EEENS5_IJS1I_SB_EEEEEEENS4_39AutoVectorizingCopyWithAssumedAlignmentILi128EEENS4_14SM90_TMA_STOREES1Z_S21_S21_EEEvvEEEEvNT_6ParamsE,@"STO_CUDA_ENTRY STV_DEFAULT"
_ZN7cutlass13device_kernelINS_4gemm6kernel13GemmUniversalIN4cute5tupleIJiiiiEEENS1_10collective13CollectiveMmaINS1_35MainloopSm100TmaUmmaWarpSpecializedILi6ELi2ELi2ENS5_IJNS4_1CILi1EEESB_SB_EEEEENS5_IJNSA_ILi128EEENSA_ILi256EEENSA_ILi32EEEEEENS_6half_tENS5_IJlSB_lEEESI_SJ_NS4_8TiledMMAINS4_8MMA_AtomIJNS4_20SM100_MMA_F16BF16_SSISI_SI_fLi128ELi256ELNS4_4UMMA5MajorE0ELSO_0ELNSN_7ScaleInE0ELSP_0EEEEEENS4_6LayoutISC_NS5_IJNSA_ILi0EEEST_ST_EEEEENS5_IJNS4_10UnderscoreESW_SW_EEEEENS4_13SM90_TMA_LOADENS4_14ComposedLayoutINS4_7SwizzleILi2ELi4ELi3EEENS4_18smem_ptr_flag_bitsILi16EEENSS_INS5_IJNSA_ILi8EEESG_EEENS5_IJSG_SB_EEEEEEEvNS4_8identityESZ_S19_vS1A_EENS_8epilogue10collective18CollectiveEpilogueINS1C_23Sm100TmaWarpSpecializedILi4ELi2ELi64ELb1ELb0EEEJSH_NS5_IJNSS_ISE_SB_EENSS_INSA_ILi64EEESB_EEEEESI_SJ_SI_SJ_NS1C_6fusion15FusionCallbacksIS1G_NS1L_17LinearCombinationISI_fSI_fLNS_15FloatRoundStyleE2EEESH_S1K_JEEENS4_5SM1004TMEM4LOAD26SM100_TMEM_LOAD_32dp32b64xESZ_NS10_INS11_ILi3ELi4ELi3EEES14_NSS_INS5_IJS15_S1I_EEENS5_IJS1I_SB_EEEEEEENS4_39AutoVectorizingCopyWithAssumedAlignmentILi128EEENS4_14SM90_TMA_STOREES1Z_S21_S21_EEEvvEEEEvNT_6ParamsE:
[----:B------:R-:W1:Y:S01]  /*0000*/  LDC R1, c[0x0][0x37c] ;  /* 0x0000df00ff017b82 */ /* 0x000e620000000800 */
[----:B------:R-:W2:Y:S01]  /*0010*/  S2R R170, SR_TID.X ;  /* 0x0000000000aa7919 */ /* 0x000ea20000002100 */
[----:B------:R-:W3:Y:S01]  /*0020*/  LDCU.64 UR4, c[0x0][0x890] ;  /* 0x00011200ff0477ac */ /* 0x000ee20008000a00 */
[----:B------:R-:W-:Y:S02]  /*0030*/  PRMT R155, RZ, 0x7610, R155 ;  /* 0x00007610ff9b7816 */ /* 0x000fe4000000009b */
[----:B------:R-:W-:Y:S01]  /*0040*/  ELECT P5, URZ, PT ;  /* 0x0000000000ff782f */ /* 0x000fe200038a0000 */
[----:B------:R-:W4:Y:S01]  /*0050*/  LDCU.64 UR46, c[0x0][0x358] ;  /* 0x00006b00ff2e77ac */ /* 0x000f220008000a00 */
[----:B---3--:R-:W-:-:S04]  /*0060*/  UISETP.NE.U32.AND UP0, UPT, UR4, URZ, UPT ;  /* 0x000000ff0400728c */ /* 0x008fc8000bf05070 */
[----:B------:R-:W-:Y:S01]  /*0070*/  UISETP.NE.AND.EX UP0, UPT, UR5, URZ, UPT, UP0 ;  /* 0x000000ff0500728c */ /* 0x000fe2000bf05300 */
[----:B--2---:R-:W-:-:S05]  /*0080*/  SHF.R.U32.HI R162, RZ, 0x5, R170 ;  /* 0x00000005ffa27819 */ /* 0x004fca00000116aa */
[----:B------:R-:W2:Y:S02]  /*0090*/  SHFL.IDX PT, R0, R162, RZ, 0x1f ;  /* 0x00001fffa2007589 */ /* 0x000ea400000e0000 */
[----:B--2---:R-:W-:Y:S01]  /*00a0*/  R2UR UR8, R0 ;  /* 0x00000000000872ca */ /* 0x004fe200000e0000 */
[----:B-1--4-:R-:W-:-:S14]  /*00b0*/  BRA.U UP0, `(.L_x_0) ;  /* 0x00000001002c7547 */ /* 0x012fdc000b800000 */
[----:B------:R-:W1:Y:S02]  /*00c0*/  LDCU.64 UR6, c[0x0][0x888] ;  /* 0x00011100ff0677ac */ /* 0x000e640008000a00 */
[----:B-1----:R-:W-:-:S04]  /*00d0*/  UISETP.NE.U32.AND UP0, UPT, UR6, URZ, UPT ;  /* 0x000000ff0600728c */ /* 0x002fc8000bf05070 */
[----:B------:R-:W-:-:S09]  /*00e0*/  UISETP.NE.AND.EX UP0, UPT, UR7, URZ, UPT, UP0 ;  /* 0x000000ff0700728c */ /* 0x000fd2000bf05300 */
[----:B------:R-:W-:Y:S05]  /*00f0*/  BRA.U !UP0, `(.L_x_1) ;  /* 0x0000000108107547 */ /* 0x000fea000b800000 */
[----:B------:R-:W1:Y:S02]  /*0100*/  LDC.64 R2, c[0x0][0x888] ;  /* 0x00022200ff027b82 */ /* 0x000e640000000a00 */
[----:B-1----:R1:W5:Y:S01]  /*0110*/  LDG.E R81, desc[UR46][R2.64] ;  /* 0x0000002e02517981 */ /* 0x002362000c1e1900 */
[----:B------:R-:W-:Y:S01]  /*0120*/  HFMA2 R155, -RZ, RZ, 0, 5.9604644775390625e-08 ;  /* 0x00000001ff9b7431 */ /* 0x000fe200000001ff */
[----:B------:R-:W-:Y:S05]  /*0130*/  BRA `(.L_x_0) ;  /* 0x00000000000c7947 */ /* 0x000fea0003800000 */
.L_x_1:
[----:B------:R-:W1:Y:S01]  /*0140*/  LDCU UR6, c[0x0][0x880] ;  /* 0x00011000ff0677ac */ /* 0x000e620008000800 */
[----:B------:R-:W-:Y:S01]  /*0150*/  HFMA2 R155, -RZ, RZ, 0, 5.9604644775390625e-08 ;  /* 0x00000001ff9b7431 */ /* 0x000fe200000001ff */
[----:B-1----:R-:W-:-:S07]  /*0160*/  MOV R81, UR6 ;  /* 0x0000000600517c02 */ /* 0x002fce0008000f00 */
.L_x_0:
[----:B------:R-:W2:Y:S02]  /*0170*/  LDCU.64 UR6, c[0x0][0x8b0] ;  /* 0x00011600ff0677ac */ /* 0x000ea40008000a00 */
[----:B--2---:R-:W-:-:S04]  /*0180*/  UISETP.NE.U32.AND UP0, UPT, UR6, URZ, UPT ;  /* 0x000000ff0600728c */ /* 0x004fc8000bf05070 */
[----:B------:R-:W-:-:S09]  /*0190*/  UISETP.NE.AND.EX UP0, UPT, UR7, URZ, UPT, UP0 ;  /* 0x000000ff0700728c */ /* 0x000fd2000bf05300 */
[----:B------:R-:W-:Y:S05]  /*01a0*/  BRA.U UP0, `(.L_x_2) ;  /* 0x0000000100247547 */ /* 0x000fea000b800000 */
[----:B------:R-:W2:Y:S02]  /*01b0*/  LDCU.64 UR6, c[0x0][0x8a8] ;  /* 0x00011500ff0677ac */ /* 0x000ea40008000a00 */
[----:B--2---:R-:W-:-:S04]  /*01c0*/  UISETP.NE.U32.AND UP0, UPT, UR6, URZ, UPT ;  /* 0x000000ff0600728c */ /* 0x004fc8000bf05070 */
[----:B------:R-:W-:-:S09]  /*01d0*/  UISETP.NE.AND.EX UP0, UPT, UR7, URZ, UPT, UP0 ;  /* 0x000000ff0700728c */ /* 0x000fd2000bf05300 */
[----:B------:R-:W-:Y:S05]  /*01e0*/  BRA.U !UP0, `(.L_x_3) ;  /* 0x00000001080c7547 */ /* 0x000fea000b800000 */
[----:B------:R-:W2:Y:S02]  /*01f0*/  LDC.64 R78, c[0x0][0x8a8] ;  /* 0x00022a00ff4e7b82 */ /* 0x000ea40000000a00 */
[----:B--2---:R2:W5:Y:S01]  /*0200*/  LDG.E R78, desc[UR46][R78.64] ;  /* 0x0000002e4e4e7981 */ /* 0x004562000c1e1900 */
[----:B------:R-:W-:Y:S05]  /*0210*/  BRA `(.L_x_2) ;  /* 0x0000000000087947 */ /* 0x000fea0003800000 */
.L_x_3:
[----:B------:R-:W2:Y:S02]  /*0220*/  LDCU UR6, c[0x0][0x8a0] ;  /* 0x00011400ff0677ac */ /* 0x000ea40008000800 */
[----:B--2---:R-:W-:Y:S02]  /*0230*/  MOV R78, UR6 ;  /* 0x00000006004e7c02 */ /* 0x004fe40008000f00 */
.L_x_2:
[----:B------:R-:W-:Y:S01]  /*0240*/  IMAD.U32 R0, RZ, RZ, UR8 ;  /* 0x00000008ff007e24 */ /* 0x000fe2000f8e00ff */
[----:B------:R-:W-:Y:S04]  /*0250*/  BSSY.RECONVERGENT B0, `(.L_x_4) ;  /* 0x000000c000007945 */ /* 0x000fe80003800200 */
[C---:B------:R-:W-:Y:S02]  /*0260*/  ISETP.NE.OR P1, PT, R0.reuse, 0x1, !P5 ;  /* 0x000000010000780c */ /* 0x040fe40006f25670 */
[----:B------:R-:W-:-:S11]  /*0270*/  ISETP.NE.OR P0, PT, R0, 0x3, !P5 ;  /* 0x000000030000780c */ /* 0x000fd60006f05670 */
[----:B------:R-:W-:Y:S05]  /*0280*/  @P1 BRA `(.L_x_5) ;  /* 0x0000000000201947 */ /* 0x000fea0003800000 */
[----:B------:R-:W3:Y:S02]  /*0290*/  LDCU.64 UR6, c[0x0][0x348] ;  /* 0x00006900ff0677ac */ /* 0x000ee40008000a00 */
[----:B---3--:R-:W-:Y:S02]  /*02a0*/  UIADD3 UR10, UP1, UPT, UR6, 0x80, URZ ;  /* 0x00000080060a7890 */ /* 0x008fe4000ff3e0ff */
[----:B------:R-:W-:Y:S02]  /*02b0*/  UIADD3 UR6, UP0, UPT, UR6, 0x180, URZ ;  /* 0x0000018006067890 */ /* 0x000fe4000ff1e0ff */
[----:B------:R-:W-:Y:S02]  /*02c0*/  UIADD3.X UR11, UPT, UPT, URZ, UR7, URZ, UP1, !UPT ;  /* 0x00000007ff0b7290 */ /* 0x000fe40008ffe4ff */
[----:B------:R-:W-:-:S07]  /*02d0*/  UIADD3.X UR7, UPT, UPT, URZ, UR7, URZ, UP0, !UPT ;  /* 0x00000007ff077290 */ /* 0x000fce00087fe4ff */
[----:B------:R3:W-:Y:S02]  /*02e0*/  UTMACCTL.PF [UR10] ;  /* 0x000000000a0079b9 */ /* 0x0007e40008040000 */
[----:B------:R3:W-:Y:S02]  /*02f0*/  UTMACCTL.PF [UR6] ;  /* 0x00000000060079b9 */ /* 0x0007e40008040000 */
[----:B---3--:R-:W-:Y:S01]  /*0300*/  NOP ;  /* 0x0000000000007918 */ /* 0x008fe20000000000 */
.L_x_5:
[----:B------:R-:W-:Y:S05]  /*0310*/  BSYNC.RECONVERGENT B0 ;  /* 0x0000000000007941 */ /* 0x000fea0003800200 */
.L_x_4:
[----:B------:R-:W-:Y:S04]  /*0320*/  BSSY.RECONVERGENT B0, `(.L_x_6) ;  /* 0x000000a000007945 */ /* 0x000fe80003800200 */
        /* <DEDUP_REMOVED lines=9> */
.L_x_7:
[----:B------:R-:W-:Y:S05]  /*03c0*/  BSYNC.RECONVERGENT B0 ;  /* 0x0000000000007941 */ /* 0x000fea0003800200 */
.L_x_6:
[----:B------:R-:W3:Y:S01]  /*03d0*/  LDCU.64 UR6, c[0x0][0x888] ;  /* 0x00011100ff0677ac */ /* 0x000ee20008000a00 */
[----:B------:R-:W-:Y:S02]  /*03e0*/  UISETP.EQ.U32.AND UP1, UPT, UR4, URZ, UPT ;  /* 0x000000ff0400728c */ /* 0x000fe4000bf22070 */
[----:B------:R-:W-:Y:S02]  /*03f0*/  UPLOP3.LUT UP2, UPT, UPT, UPT, UPT, 0x80, 0x8 ;  /* 0x000000000008789c */ /* 0x000fe40003f4f070 */
[----:B---3--:R-:W-:-:S04]  /*0400*/  UISETP.NE.U32.AND UP0, UPT, UR6, URZ, UPT ;  /* 0x000000ff0600728c */ /* 0x008fc8000bf05070 */
[----:B------:R-:W-:-:S04]  /*0410*/  UISETP.NE.AND.EX UP0, UPT, UR7, URZ, UPT, UP0 ;  /* 0x000000ff0700728c */ /* 0x000fc8000bf05300 */
[----:B------:R-:W-:-:S04]  /*0420*/  UISETP.EQ.OR.EX UP3, UPT, UR5, URZ, !UP0, UP1 ;  /* 0x000000ff0500728c */ /* 0x000fc8000c762710 */
[----:B------:R-:W-:-:S05]  /*0430*/  UP2UR UR50, UPR, URZ, 0x8 ;  /* 0x00000008ff327883 */ /* 0x000fca0008000000 */
[----:B------:R-:W-:Y:S07]  /*0440*/  BRA.U !UP3, `(.L_x_8) ;  /* 0x000000010b207547 */ /* 0x000fee000b800000 */
[----:B------:R-:W-:Y:S01]  /*0450*/  UISETP.NE.U32.AND UP2, UPT, UR4, URZ, UPT ;  /* 0x000000ff0400728c */ /* 0x000fe2000bf45070 */
[----:B-----5:R-:W-:Y:S01]  /*0460*/  FSETP.NEU.AND P0, PT, R81, RZ, PT ;  /* 0x000000ff5100720b */ /* 0x020fe20003f0d000 */
[----:B------:R-:W-:Y:S02]  /*0470*/  USEL UR4, URZ, 0xffffffff, UP0 ;  /* 0xffffffffff047887 */ /* 0x000fe40008000000 */
[----:B------:R-:W-:-:S10]  /*0480*/  UISETP.NE.AND.EX UP2, UPT, UR5, URZ, UPT, UP2 ;  /* 0x000000ff0500728c */ /* 0x000fd4000bf45320 */
[----:B------:R-:W-:Y:S01]  /*0490*/  VOTEU.ANY UP1, P0 ;  /* 0x0000000000ff7886 */ /* 0x000fe20000020100 */
[----:B------:R-:W-:-:S04]  /*04a0*/  @!UP2 USEL UR4, URZ, 0xffffffff, UP1 ;  /* 0xffffffffff04a887 */ /* 0x000fc80008800000 */
[----:B------:R-:W-:-:S04]  /*04b0*/  ULOP3.LUT UR4, UR4, 0x1, URZ, 0xc0, !UPT ;  /* 0x0000000104047892 */ /* 0x000fc8000f8ec0ff */
[----:B------:R-:W-:-:S11]  /*04c0*/  UISETP.NE.U32.AND UP2, UPT, UR4, 0x1, UPT ;  /* 0x000000010400788c */ /* 0x000fd6000bf45070 */
.L_x_8:
[----:B-1----:R-:W1:Y:S01]  /*04d0*/  SHFL.IDX PT, R2, R162, RZ, 0x1f ;  /* 0x00001fffa2027589 */ /* 0x002e6200000e0000 */
[----:B------:R-:W-:-:S04]  /*04e0*/  UISETP.NE.AND UP1, UPT, UR8, 0x2, UPT ;  /* 0x000000020800788c */ /* 0x000fc8000bf25270 */
[----:B------:R-:W-:Y:S01]  /*04f0*/  USEL UR6, URZ, 0x1, UP1 ;  /* 0x00000001ff067887 */ /* 0x000fe20008800000 */
[----:B-1----:R-:W-:-:S13]  /*0500*/  ISETP.NE.AND P0, PT, R2, RZ, PT ;  /* 0x000000ff0200720c */ /* 0x002fda0003f05270 */
[----:B------:R-:W-:Y:S05]  /*0510*/  @P0 BRA `(.L_x_9) ;  /* 0x0000000000580947 */ /* 0x000fea0003800000 */
[----:B------:R-:W1:Y:S01]  /*0520*/  S2UR UR5, SR_CgaCtaId ;  /* 0x00000000000579c3 */ /* 0x000e620000008800 */
[----:B------:R-:W-:Y:S01]  /*0530*/  UMOV UR7, 0x400 ;  /* 0x0000040000077882 */ /* 0x000fe20000000000 */
[----:B------:R-:W-:Y:S01]  /*0540*/  UMOV UR4, 0x1 ;  /* 0x0000000100047882 */ /* 0x000fe20000000000 */
[----:B------:R-:W-:Y:S01]  /*0550*/  ELECT P0, URZ, PT ;  /* 0x0000000000ff782f */ /* 0x000fe20003800000 */
[----:B------:R-:W-:-:S04]  /*0560*/  UIADD3 UR10, UPT, UPT, -UR4, 0x100000, URZ ;  /* 0x00100000040a7890 */ /* 0x000fc8000fffe1ff */
[----:B------:R-:W-:Y:S02]  /*0570*/  USHF.L.U32 UR11, UR10, 0xb, URZ ;  /* 0x0000000b0a0b7899 */ /* 0x000fe400080006ff */
[----:B------:R-:W-:Y:S02]  /*0580*/  USHF.L.U32 UR10, UR10, 0x1, URZ ;  /* 0x000000010a0a7899 */ /* 0x000fe400080006ff */
[----:B-1----:R-:W-:Y:S01]  /*0590*/  ULEA UR5, UR5, UR7, 0x18 ;  /* 0x0000000705057291 */ /* 0x002fe2000f8ec0ff */
[----:B------:R-:W1:Y:S11]  /*05a0*/  FENCE.VIEW.ASYNC.S ;  /* 0x00000000000073c6 */ /* 0x000e760000000000 */
[----:B-1----:R1:W3:Y:S01]  /*05b0*/  SYNCS.EXCH.64 URZ, [UR5], UR10 ;  /* 0x0000000a05ff75b2 */ /* 0x0022e20008000100 */
[----:B------:R1:W4:Y:S01]  /*05c0*/  SYNCS.EXCH.64 URZ, [UR5+0x30], UR10 ;  /* 0x0000300a05ff75b2 */ /* 0x0003220008000100 */
[----:B------:R1:W1:Y:S01]  /*05d0*/  SYNCS.EXCH.64 URZ, [UR5+0x8], UR10 ;  /* 0x0000080a05ff75b2 */ /* 0x0002620008000100 */
        /* <DEDUP_REMOVED lines=9> */
[----:B------:R-:W-:Y:S01]  /*0670*/  NOP ;  /* 0x0000000000007918 */ /* 0x000fe20000000000 */
.L_x_9:
[----:B------:R-:W2:Y:S01]  /*0680*/  SHFL.IDX PT, R2, R162, RZ, 0x1f ;  /* 0x00001fffa2027589 */ /* 0x000ea200000e0000 */
[----:B------:R-:W-:Y:S01]  /*0690*/  NOP ;  /* 0x0000000000007918 */ /* 0x000fe20000000000 */
[----:B--2---:R-:W-:-:S13]  /*06a0*/  ISETP.NE.AND P0, PT, R2, 0x1, PT ;  /* 0x000000010200780c */ /* 0x004fda0003f05270 */
[----:B------:R-:W-:Y:S05]  /*06b0*/  @P0 BRA `(.L_x_10) ;  /* 0x0000000000580947 */ /* 0x000fea0003800000 */
[----:B------:R-:W2:Y:S01]  /*06c0*/  S2UR UR7, SR_CgaCtaId ;  /* 0x00000000000779c3 */ /* 0x000ea20000008800 */
[----:B------:R-:W-:Y:S01]  /*06d0*/  UMOV UR9, 0x400 ;  /* 0x0000040000097882 */ /* 0x000fe20000000000 */
[----:B-1----:R-:W-:Y:S01]  /*06e0*/  UMOV UR5, 0x20 ;  /* 0x0000002000057882 */ /* 0x002fe20000000000 */
[----:B------:R-:W-:Y:S01]  /*06f0*/  UMOV UR4, 0x80 ;  /* 0x0000008000047882 */ /* 0x000fe20000000000 */
[----:B------:R-:W-:-:S04]  /*0700*/  UIADD3 UR10, UPT, UPT, -UR5, 0x100000, URZ ;  /* 0x00100000050a7890 */ /* 0x000fc8000fffe1ff */
[----:B------:R-:W-:Y:S02]  /*0710*/  USHF.L.U32 UR11, UR10, 0xb, URZ ;  /* 0x0000000b0a0b7899 */ /* 0x000fe400080006ff */
[----:B------:R-:W-:Y:S02]  /*0720*/  USHF.L.U32 UR10, UR10, 0x1, URZ ;  /* 0x000000010a0a7899 */ /* 0x000fe400080006ff */
[----:B------:R-:W-:-:S04]  /*0730*/  UIADD3 UR4, UPT, UPT, -UR4, 0x100000, URZ ;  /* 0x0010000004047890 */ /* 0x000fc8000fffe1ff */
[----:B------:R-:W-:Y:S02]  /*0740*/  USHF.L.U32 UR5, UR4, 0xb, URZ ;  /* 0x0000000b04057899 */ /* 0x000fe400080006ff */
[----:B------:R-:W-:Y:S01]  /*0750*/  USHF.L.U32 UR4, UR4, 0x1, URZ ;  /* 0x0000000104047899 */ /* 0x000fe200080006ff */
[----:B------:R-:W-:Y:S01]  /*0760*/  ELECT P0, URZ, PT ;  /* 0x0000000000ff782f */ /* 0x000fe20003800000 */
[----:B--2---:R-:W-:Y:S01]  /*0770*/  ULEA UR7, UR7, UR9, 0x18 ;  /* 0x0000000907077291 */ /* 0x004fe2000f8ec0ff */
[----:B------:R-:W1:Y:S11]  /*0780*/  FENCE.VIEW.ASYNC.S ;  /* 0x00000000000073c6 */ /* 0x000e760000000000 */
[----:B-1----:R2:W1:Y:S01]  /*0790*/  SYNCS.EXCH.64 URZ, [UR7+0x60], UR10 ;  /* 0x0000600a07ff75b2 */ /* 0x0024620008000100 */
[----:B------:R2:W1:Y:S01]  /*07a0*/  SYNCS.EXCH.64 URZ, [UR7+0x80], UR4 ;  /* 0x0000800407ff75b2 */ /* 0x0004620008000100 */
[----:B------:R2:W1:Y:S01]  /*07b0*/  SYNCS.EXCH.64 URZ, [UR7+0x68], UR10 ;  /* 0x0000680a07ff75b2 */ /* 0x0004620008000100 */
[----:B------:R2:W1:Y:S01]  /*07c0*/  SYNCS.EXCH.64 URZ, [UR7+0x88], UR4 ;  /* 0x0000880407ff75b2 */ /* 0x0004620008000100 */
[----:B------:R2:W1:Y:S01]  /*07d0*/  SYNCS.EXCH.64 URZ, [UR7+0x70], UR10 ;  /* 0x0000700a07ff75b2 */ /* 0x0004620008000100 */
[----:B------:R2:W1:Y:S01]  /*07e0*/  SYNCS.EXCH.64 URZ, [UR7+0x90], UR4 ;  /* 0x0000900407ff75b2 */ /* 0x0004620008000100 */
[----:B------:R2:W1:Y:S01]  /*07f0*/  SYNCS.EXCH.64 URZ, [UR7+0x78], UR10 ;  /* 0x0000780a07ff75b2 */ /* 0x0004620008000100 */
[----:B------:R2:W1:Y:S02]  /*0800*/  SYNCS.EXCH.64 URZ, [UR7+0x98], UR4 ;  /* 0x0000980407ff75b2 */ /* 0x0004640008000100 */
[----:B--2---:R-:W-:Y:S01]  /*0810*/  NOP ;  /* 0x0000000000007918 */ /* 0x004fe20000000000 */
.L_x_10:
[----:B------:R-:W2:Y:S01]  /*0820*/  SHFL.IDX PT, R2, R162, RZ, 0x1f ;  /* 0x00001fffa2027589 */ /* 0x000ea200000e0000 */
[----:B------:R-:W-:Y:S01]  /*0830*/  NOP ;  /* 0x0000000000007918 */ /* 0x000fe20000000000 */
[----:B--2---:R-:W-:-:S13]  /*0840*/  ISETP.NE.AND P0, PT, R2, 0x3, PT ;  /* 0x000000030200780c */ /* 0x004fda0003f05270 */
[----:B------:R-:W-:Y:S05]  /*0850*/  @P0 BRA `(.L_x_11) ;  /* 0x0000000000300947 */ /* 0x000fea0003800000 */
[----:B-1----:R-:W1:Y:S01]  /*0860*/  S2UR UR5, SR_CgaCtaId ;  /* 0x00000000000579c3 */ /* 0x002e620000008800 */
        /* <DEDUP_REMOVED lines=8> */
[----:B-1----:R2:W1:Y:S01]  /*08f0*/  SYNCS.EXCH.64 URZ, [UR5+0xa0], UR10 ;  /* 0x0000a00a05ff75b2 */ /* 0x0024620008000100 */
[----:B------:R2:W1:Y:S02]  /*0900*/  SYNCS.EXCH.64 URZ, [UR5+0xa8], UR10 ;  /* 0x0000a80a05ff75b2 */ /* 0x0004640008000100 */
[----:B--2---:R-:W-:Y:S01]  /*0910*/  NOP ;  /* 0x0000000000007918 */ /* 0x004fe20000000000 */
.L_x_11:
[----:B------:R-:W2:Y:S01]  /*0920*/  SHFL.IDX PT, R2, R162, RZ, 0x1f ;  /* 0x00001fffa2027589 */ /* 0x000ea200000e0000 */
[----:B------:R-:W-:Y:S01]  /*0930*/  NOP ;  /* 0x0000000000007918 */ /* 0x000fe20000000000 */
[----:B--2---:R-:W-:-:S13]  /*0940*/  ISETP.NE.AND P0, PT, R2, 0x4, PT ;  /* 0x000000040200780c */ /* 0x004fda0003f05270 */
[----:B------:R-:W-:Y:S05]  /*0950*/  @P0 BRA `(.L_x_12) ;  /* 0x00000000004c0947 */ /* 0x000fea0003800000 */
[----:B-1----:R-:W1:Y:S01]  /*0960*/  S2UR UR5, SR_CgaCtaId ;  /* 0x00000000000579c3 */ /* 0x002e620000008800 */
[----:B------:R-:W-:Y:S01]  /*0970*/  UMOV UR9, 0x100 ;  /* 0x0000010000097882 */ /* 0x000fe20000000000 */
[----:B------:R-:W-:Y:S01]  /*0980*/  UMOV UR7, 0x400 ;  /* 0x0000040000077882 */ /* 0x000fe20000000000 */
[----:B------:R-:W-:Y:S01]  /*0990*/  USEL UR9, UR9, 0xe0, UP2 ;  /* 0x000000e009097887 */ /* 0x000fe20009000000 */
[----:B------:R-:W-:Y:S01]  /*09a0*/  UMOV UR4, 0x1 ;  /* 0x0000000100047882 */ /* 0x000fe20000000000 */
[----:B------:R-:W-:Y:S01]  /*09b0*/  ELECT P0, URZ, PT ;  /* 0x0000000000ff782f */ /* 0x000fe20003800000 */
[----:B------:R-:W-:-:S04]  /*09c0*/  UIADD3 UR10, UPT, UPT, -UR4, 0x100000, URZ ;  /* 0x00100000040a7890 */ /* 0x000fc8000fffe1ff */
[----:B------:R-:W-:Y:S02]  /*09d0*/  USHF.L.U32 UR11, UR10, 0xb, URZ ;  /* 0x0000000b0a0b7899 */ /* 0x000fe400080006ff */
[----:B------:R-:W-:Y:S02]  /*09e0*/  USHF.L.U32 UR10, UR10, 0x1, URZ ;  /* 0x000000010a0a7899 */ /* 0x000fe400080006ff */
[----:B------:R-:W-:-:S04]  /*09f0*/  UIADD3 UR12, UPT, UPT, -UR9, 0x100000, URZ ;  /* 0x00100000090c7890 */ /* 0x000fc8000fffe1ff */
[----:B------:R-:W-:Y:S02]  /*0a00*/  USHF.L.U32 UR13, UR12, 0xb, URZ ;  /* 0x0000000b0c0d7899 */ /* 0x000fe400080006ff */
[----:B------:R-:W-:Y:S02]  /*0a10*/  USHF.L.U32 UR12, UR12, 0x1, URZ ;  /* 0x000000010c0c7899 */ /* 0x000fe400080006ff */
[----:B-1----:R-:W-:Y:S01]  /*0a20*/  ULEA UR5, UR5, UR7, 0x18 ;  /* 0x0000000705057291 */ /* 0x002fe2000f8ec0ff */
[----:B------:R-:W1:Y:S11]  /*0a30*/  FENCE.VIEW.ASYNC.S ;  /* 0x00000000000073c6 */ /* 0x000e760000000000 */
[----:B-1----:R2:W1:Y:S01]  /*0a40*/  SYNCS.EXCH.64 URZ, [UR5+0xb0], UR10 ;  /* 0x0000b00a05ff75b2 */ /* 0x0024620008000100 */
[----:B------:R2:W1:Y:S01]  /*0a50*/  SYNCS.EXCH.64 URZ, [UR5+0xc0], UR12 ;  /* 0x0000c00c05ff75b2 */ /* 0x0004620008000100 */
[----:B------:R2:W1:Y:S01]  /*0a60*/  SYNCS.EXCH.64 URZ, [UR5+0xb8], UR10 ;  /* 0x0000b80a05ff75b2 */ /* 0x0004620008000100 */
[----:B------:R2:W1:Y:S02]  /*0a70*/  SYNCS.EXCH.64 URZ, [UR5+0xc8], UR12 ;  /* 0x0000c80c05ff75b2 */ /* 0x0004640008000100 */
[----:B--2---:R-:W-:Y:S01]  /*0a80*/  NOP ;  /* 0x0000000000007918 */ /* 0x004fe20000000000 */
.L_x_12:
        /* <DEDUP_REMOVED lines=20> */
[----:B------:R2:W1:Y:S02]  /*0bd0*/  SYNCS.EXCH.64 URZ, [UR7+0xe8], UR4 ;  /* 0x0000e80407ff75b2 */ /* 0x0004640008000100 */
[----:B--2---:R-:W-:Y:S01]  /*0be0*/  NOP ;  /* 0x0000000000007918 */ /* 0x004fe20000000000 */
.L_x_13:
        /* <DEDUP_REMOVED lines=18> */
.L_x_14:
[----:B-1----:R-:W1:Y:S01]  /*0d10*/  S2UR UR5, SR_CTAID.X ;  /* 0x00000000000579c3 */ /* 0x002e620000002500 */
[----:B------:R-:W-:-:S05]  /*0d20*/  CS2R.32 R156, SR_CgaSize ;  /* 0x00000000009c7805 */ /* 0x000fca0000008a00 */
[----:B------:R-:W-:-:S05]  /*0d30*/  IMAD R156, R156, -0xa0, RZ ;  /* 0xffffff609c9c7824 */ /* 0x000fca00078e02ff */
[----:B------:R-:W-:-:S14]  /*0d40*/  R2UR UR9, R156 ;  /* 0x000000009c0972ca */ /* 0x000fdc00000e0000 */
[----:B------:R-:W2:Y:S01]  /*0d50*/  LDCU UR9, c[0x0][UR9+0x2b0] ;  /* 0x00005600090977ac */ /* 0x000ea20008000800 */
[----:B------:R-:W-:Y:S01]  /*0d60*/  NOP ;  /* 0x0000000000007918 */ /* 0x000fe20000000000 */
[----:B------:R-:W-:-:S05]  /*0d70*/  CS2R.32 R156, SR_CgaSize ;  /* 0x00000000009c7805 */ /* 0x000fca0000008a00 */
[----:B------:R-:W-:-:S05]  /*0d80*/  IMAD R156, R156, -0xa0, RZ ;  /* 0xffffff609c9c7824 */ /* 0x000fca00078e02ff */
[----:B------:R-:W-:-:S14]  /*0d90*/  R2UR UR7, R156 ;  /* 0x000000009c0772ca */ /* 0x000fdc00000e0000 */
[----:B------:R-:W3:Y:S01]  /*0da0*/  LDCU UR7, c[0x0][UR7+0x2b4] ;  /* 0x00005680070777ac */ /* 0x000ee20008000800 */
[----:B------:R-:W4:Y:S08]  /*0db0*/  S2UR UR4, SR_CTAID.Y ;  /* 0x00000000000479c3 */ /* 0x000f300000002600 */
[----:B------:R-:W3:Y:S01]  /*0dc0*/  LDC R9, c[0x0][0xb24] ;  /* 0x0002c900ff097b82 */ /* 0x000ee20000000800 */
[----:B-1----:R-:W-:-:S02]  /*0dd0*/  I2FP.F32.U32 R4, UR5 ;  /* 0x0000000500047c45 */ /* 0x002fc40008201000 */
[----:B------:R-:W-:-:S05]  /*0de0*/  CS2R.32 R5, SR_CgaSize ;  /* 0x0000000000057805 */ /* 0x000fca0000008a00 */
[----:B------:R-:W-:-:S06]  /*0df0*/  IMAD R5, R5, -0xa0, RZ ;  /* 0xffffff6005057824 */ /* 0x000fcc00078e02ff */
[----:B------:R-:W1:Y:S01]  /*0e00*/  LDC R5, c[0x0][R5+0x2a0] ;  /* 0x0000a80005057b82 */ /* 0x000e620000000800 */
[----:B------:R-:W-:Y:S01]  /*0e10*/  MOV R21, UR5 ;  /* 0x0000000500157c02 */ /* 0x000fe20008000f00 */
[----:B--2---:R-:W-:Y:S01]  /*0e20*/  FMUL R4, R4, UR9 ;  /* 0x0000000904047c20 */ /* 0x004fe20008400000 */
[----:B----4-:R-:W-:Y:S02]  /*0e30*/  I2FP.F32.U32 R2, UR4 ;  /* 0x0000000400027c45 */ /* 0x010fe40008201000 */
[----:B------:R-:W-:-:S05]  /*0e40*/  CS2R.32 R3, SR_CgaSize ;  /* 0x0000000000037805 */ /* 0x000fca0000008a00 */
[----:B------:R-:W-:-:S06]  /*0e50*/  IMAD R3, R3, -0xa0, RZ ;  /* 0xffffff6003037824 */ /* 0x000fcc00078e02ff */
[----:B------:R-:W2:Y:S01]  /*0e60*/  LDC R3, c[0x0][R3+0x2a4] ;  /* 0x0000a90003037b82 */ /* 0x000ea20000000800 */
[----:B------:R-:W4:Y:S01]  /*0e70*/  F2I.U32.TRUNC.NTZ R156, R4 ;  /* 0x00000004009c7305 */ /* 0x000f22000020f000 */
[----:B------:R-:W-:Y:S01]  /*0e80*/  MOV R20, UR4 ;  /* 0x0000000400147c02 */ /* 0x000fe20008000f00 */
[----:B---3--:R-:W-:-:S05]  /*0e90*/  FMUL R2, R2, UR7 ;  /* 0x0000000702027c20 */ /* 0x008fca0008400000 */
[----:B------:R-:W-:Y:S01]  /*0ea0*/  BAR.SYNC.DEFER_BLOCKING 0x0 ;  /* 0x0000000000007b1d */ /* 0x000fe20000010000 */
[----:B------:R-:W-:-:S05]  /*0eb0*/  ISETP.GE.AND P0, PT, R9, 0x1, PT ;  /* 0x000000010900780c */ /* 0x000fca0003f06270 */
[----:B------:R-:W3:Y:S02]  /*0ec0*/  F2I.U32.TRUNC.NTZ R154, R2 ;  /* 0x00000002009a7305 */ /* 0x000ee4000020f000 */
[----:B------:R-:W2:Y:S01]  /*0ed0*/  S2UR UR36, SR_CTAID.Z ;  /* 0x00000000002479c3 */ /* 0x000ea20000002700 */
[----:B----4-:R-:W-:-:S05]  /*0ee0*/  IADD3 R156, PT, PT, -R156, RZ, RZ ;  /* 0x000000ff9c9c7210 */ /* 0x010fca0007ffe1ff */
[----:B-1----:R-:W-:Y:S01]  /*0ef0*/  IMAD R156, R5, R156, UR5 ;  /* 0x00000005059c7e24 */ /* 0x002fe2000f8e029c */
[----:B---3--:R-:W-:-:S05]  /*0f00*/  IADD3 R154, PT, PT, -R154, RZ, RZ ;  /* 0x000000ff9a9a7210 */ /* 0x008fca0007ffe1ff */
[----:B--2---:R-:W-:Y:S01]  /*0f10*/  IMAD R154, R3, R154, UR4 ;  /* 0x00000004039a7e24 */ /* 0x004fe2000f8e029a */
[----:B------:R-:W-:Y:S06]  /*0f20*/  @!P0 BRA `(.L_x_15) ;  /* 0x0000000000b88947 */ /* 0x000fec0003800000 */
[----:B------:R-:W1:Y:S01]  /*0f30*/  LDC.64 R4, c[0x0][0xb18] ;  /* 0x0002c600ff047b82 */ /* 0x000e620000000a00 */
[----:B------:R-:W-:-:S07]  /*0f40*/  ISETP.NE.AND P0, PT, R9, 0x1, PT ;  /* 0x000000010900780c */ /* 0x000fce0003f05270 */
[----:B------:R-:W2:Y:S08]  /*0f50*/  LDC R10, c[0x0][0xb0c] ;  /* 0x0002c300ff0a7b82 */ /* 0x000eb00000000800 */
[----:B------:R-:W3:Y:S08]  /*0f60*/  LDC R11, c[0x0][0x370] ;  /* 0x0000dc00ff0b7b82 */ /* 0x000ef00000000800 */
[----:B------:R-:W4:Y:S01]  /*0f70*/  LDC R12, c[0x0][0x374] ;  /* 0x0000dd00ff0c7b82 */ /* 0x000f220000000800 */
[----:B-1----:R-:W-:-:S07]  /*0f80*/  ISETP.NE.AND P1, PT, R4, 0x1, PT ;  /* 0x000000010400780c */ /* 0x002fce0003f25270 */
[----:B------:R-:W3:Y:S01]  /*0f90*/  LDC.64 R6, c[0x0][0xb10] ;  /* 0x0002c400ff067b82 */ /* 0x000ee20000000a00 */
[----:B--2---:R-:W-:-:S07]  /*0fa0*/  ISETP.NE.AND P2, PT, R10, 0x1, PT ;  /* 0x000000010a00780c */ /* 0x004fce0003f45270 */
[----:B------:R-:W1:Y:S08]  /*0fb0*/  LDC R8, c[0x0][0xb20] ;  /* 0x0002c800ff087b82 */ /* 0x000e700000000800 */
[----:B------:R-:W2:Y:S01]  /*0fc0*/  LDC.64 R2, c[0x0][0xb28] ;  /* 0x0002ca00ff027b82 */ /* 0x000ea20000000a00 */
[----:B----4-:R-:W-:-:S04]  /*0fd0*/  IMAD.HI.U32 R13, R12, R5, RZ ;  /* 0x000000050c0d7227 */ /* 0x010fc800078e00ff */
[----:B------:R-:W-:-:S04]  /*0fe0*/  IMAD.HI.U32 R5, R20, R5, RZ ;  /* 0x0000000514057227 */ /* 0x000fc800078e00ff */
[----:B---3--:R-:W-:-:S04]  /*0ff0*/  IMAD.HI.U32 R14, R11, R6, RZ ;  /* 0x000000060b0e7227 */ /* 0x008fc800078e00ff */
[C---:B------:R-:W-:Y:S01]  /*1000*/  IMAD.HI.U32 R16, R21.reuse, R6, RZ ;  /* 0x0000000615107227 */ /* 0x040fe200078e00ff */
[-C--:B------:R-:W-:Y:S02]  /*1010*/  @P2 SHF.R.U32.HI R11, RZ, R7.reuse, R14 ;  /* 0x00000007ff0b2219 */ /* 0x080fe4000001160e */
[-C--:B-1----:R-:W-:Y:S02]  /*1020*/  @P1 SHF.R.U32.HI R12, RZ, R8.reuse, R13 ;  /* 0x00000008ff0c1219 */ /* 0x082fe4000001160d */
[----:B------:R-:W-:Y:S02]  /*1030*/  SHF.R.U32.HI R5, RZ, R8, R5 ;  /* 0x00000008ff057219 */ /* 0x000fe40000011605 */
[----:B------:R-:W-:Y:S02]  /*1040*/  SHF.R.U32.HI R16, RZ, R7, R16 ;  /* 0x00000007ff107219 */ /* 0x000fe40000011610 */
[----:B------:R-:W-:Y:S01]  /*1050*/  SEL R5, R20, R5, !P1 ;  /* 0x0000000514057207 */ /* 0x000fe20004800000 */
[----:B--2---:R-:W-:Y:S01]  /*1060*/  IMAD.HI.U32 R14, R12, R2, RZ ;  /* 0x000000020c0e7227 */ /* 0x004fe200078e00ff */
[----:B------:R-:W-:-:S02]  /*1070*/  SEL R7, R21, R16, !P2 ;  /* 0x0000001015077207 */ /* 0x000fc40005000000 */
[----:B------:R-:W-:Y:S01]  /*1080*/  IADD3 R13, PT, PT, -R5, RZ, RZ ;  /* 0x000000ff050d7210 */ /* 0x000fe20007ffe1ff */
[----:B------:R-:W-:Y:S01]  /*1090*/  IMAD.HI.U32 R6, R11, R2, RZ ;  /* 0x000000020b067227 */ /* 0x000fe200078e00ff */
[----:B------:R-:W-:-:S03]  /*10a0*/  @P0 SHF.R.U32.HI R12, RZ, R3, R14 ;  /* 0x00000003ff0c0219 */ /* 0x000fc6000001160e */
[----:B------:R-:W-:Y:S01]  /*10b0*/  IMAD R13, R4, R13, R20 ;  /* 0x0000000d040d7224 */ /* 0x000fe200078e0214 */
[----:B------:R-:W-:Y:S01]  /*10c0*/  @P0 SHF.R.U32.HI R11, RZ, R3, R6 ;  /* 0x00000003ff0b0219 */ /* 0x000fe20000011606 */
[----:B------:R-:W-:-:S04]  /*10d0*/  IMAD R12, R12, R9, RZ ;  /* 0x000000090c0c7224 */ /* 0x000fc800078e02ff */
[----:B------:R-:W-:Y:S01]  /*10e0*/  IMAD R6, R11, R9, RZ ;  /* 0x000000090b067224 */ /* 0x000fe200078e02ff */
[----:B------:R-:W-:-:S04]  /*10f0*/  ISETP.GE.AND P1, PT, R5, R12, PT ;  /* 0x0000000c0500720c */ /* 0x000fc80003f26270 */
[----:B------:R-:W-:Y:S01]  /*1100*/  ISETP.GE.OR P1, PT, R7, R6, P1 ;  /* 0x000000060700720c */ /* 0x000fe20000f26670 */
[----:B------:R-:W-:-:S05]  /*1110*/  IMAD.HI.U32 R6, R5, R2, RZ ;  /* 0x0000000205067227 */ /* 0x000fca00078e00ff */
[----:B------:R-:W-:-:S04]  /*1120*/  SHF.R.U32.HI R6, RZ, R3, R6 ;  /* 0x00000003ff067219 */ /* 0x000fc80000011606 */
[----:B------:R-:W-:-:S03]  /*1130*/  SEL R6, R5, R6, !P0 ;  /* 0x0000000605067207 */ /* 0x000fc60004000000 */
[----:B------:R-:W-:Y:S01]  /*1140*/  @!P1 IMAD.HI.U32 R8, R7, R2, RZ ;  /* 0x0000000207089227 */ /* 0x000fe200078e00ff */
[----:B------:R-:W-:-:S04]  /*1150*/  IADD3 R2, PT, PT, -R6, RZ, RZ ;  /* 0x000000ff06027210 */ /* 0x000fc80007ffe1ff */
[----:B------:R-:W-:Y:S01]  /*1160*/  @!P1 SHF.R.U32.HI R8, RZ, R3, R8 ;  /* 0x00000003ff089219 */ /* 0x000fe20000011608 */
[----:B------:R-:W-:-:S03]  /*1170*/  IMAD R2, R9, R2, R5 ;  /* 0x0000000209027224 */ /* 0x000fc600078e0205 */
[----:B------:R-:W-:-:S05]  /*1180*/  @!P1 SEL R3, R7, R8, !P0 ;  /* 0x0000000807039207 */ /* 0x000fca0004000000 */
[--C-:B------:R-:W-:Y:S02]  /*1190*/  @!P1 IMAD.IADD R6, R6, 0x1, -R3.reuse ;  /* 0x0000000106069824 */ /* 0x100fe400078e0a03 */
[----:B------:R-:W-:Y:S01]  /*11a0*/  @!P1 IMAD R3, R2, R11, R3 ;  /* 0x0000000b02039224 */ /* 0x000fe200078e0203 */
[----:B------:R-:W-:Y:S01]  /*11b0*/  IADD3 R2, PT, PT, -R7, RZ, RZ ;  /* 0x000000ff07027210 */ /* 0x000fe20007ffe1ff */
[----:B------:R-:W-:Y:S02]  /*11c0*/  @!P1 IMAD R5, R6, R9, R7 ;  /* 0x0000000906059224 */ /* 0x000fe400078e0207 */
[----:B------:R-:W-:Y:S02]  /*11d0*/  @!P1 IMAD.MOV.U32 R7, RZ, RZ, R3 ;  /* 0x000000ffff079224 */ /* 0x000fe400078e0003 */
[----:B------:R-:W-:Y:S02]  /*11e0*/  IMAD R2, R10, R2, R21 ;  /* 0x000000020a027224 */ /* 0x000fe400078e0215 */
[----:B------:R-:W-:-:S02]  /*11f0*/  IMAD R20, R5, R4, R13 ;  /* 0x0000000405147224 */ /* 0x000fc400078e020d */
[----:B------:R-:W-:Y:S02]  /*1200*/  IMAD R21, R7, R10, R2 ;  /* 0x0000000a07157224 */ /* 0x000fe400078e0202 */
.L_x_15:
[----:B------:R-:W1:Y:S01]  /*1210*/  LDCU UR4, c[0x0][0xb30] ;  /* 0x00016600ff0477ac */ /* 0x000e620008000800 */
[----:B------:R-:W2:Y:S08]  /*1220*/  S2UR UR37, SR_CgaCtaId ;  /* 0x00000000002579c3 */ /* 0x000eb00000008800 */
[----:B------:R-:W3:Y:S01]  /*1230*/  LDC R72, c[0x0][0xb24] ;  /* 0x0002c900ff487b82 */ /* 0x000ee20000000800 */
[----:B-1----:R-:W-:-:S09]  /*1240*/  UISETP.NE.AND UP1, UPT, UR4, 0x1, UPT ;  /* 0x000000010400788c */ /* 0x002fd2000bf25270 */
[----:B--2---:R-:W-:Y:S05]  /*1250*/  BRA.U UP1, `(.L_x_16) ;  /* 0x0000000101407547 */ /* 0x004fea000b800000 */
[----:B------:R-:W1:Y:S08]  /*1260*/  LDC.64 R4, c[0x0][0xb10] ;  /* 0x0002c400ff047b82 */ /* 0x000e700000000a00 */
[----:B------:R-:W2:Y:S08]  /*1270*/  LDC.64 R2, c[0x0][0xb18] ;  /* 0x0002c600ff027b82 */ /* 0x000eb00000000a00 */
[----:B------:R-:W4:Y:S08]  /*1280*/  LDC R6, c[0x0][0xb20] ;  /* 0x0002c800ff067b82 */ /* 0x000f300000000800 */
[----:B------:R-:W3:Y:S01]  /*1290*/  LDC R8, c[0x0][0xb0c] ;  /* 0x0002c300ff087b82 */ /* 0x000ee20000000800 */
[----:B-1----:R-:W-:-:S05]  /*12a0*/  IMAD.HI.U32 R4, R21, R4, RZ ;  /* 0x0000000415047227 */ /* 0x002fca00078e00ff */
[----:B------:R-:W-:Y:S01]  /*12b0*/  SHF.R.U32.HI R4, RZ, R5, R4 ;  /* 0x00000005ff047219 */ /* 0x000fe20000011604 */
[----:B--2---:R-:W-:Y:S01]  /*12c0*/  IMAD.HI.U32 R3, R20, R3, RZ ;  /* 0x0000000314037227 */ /* 0x004fe200078e00ff */
[----:B------:R-:W-:-:S04]  /*12d0*/  ISETP.NE.AND P0, PT, R2, 0x1, PT ;  /* 0x000000010200780c */ /* 0x000fc80003f05270 */
[----:B----4-:R-:W-:-:S04]  /*12e0*/  SHF.R.U32.HI R3, RZ, R6, R3 ;  /* 0x00000006ff037219 */ /* 0x010fc80000011603 */
[----:B------:R-:W-:Y:S02]  /*12f0*/  SEL R3, R20, R3, !P0 ;  /* 0x0000000314037207 */ /* 0x000fe40004000000 */
[----:B---3--:R-:W-:-:S04]  /*1300*/  ISETP.NE.AND P1, PT, R8, 0x1, PT ;  /* 0x000000010800780c */ /* 0x008fc80003f25270 */
[----:B------:R-:W-:-:S05]  /*1310*/  SEL R4, R21, R4, !P1 ;  /* 0x0000000415047207 */ /* 0x000fca0004800000 */
[----:B------:R-:W-:Y:S02]  /*1320*/  IMAD.IADD R5, R3, 0x1, -R4 ;  /* 0x0000000103057824 */ /* 0x000fe400078e0a04 */
[----:B------:R-:W-:Y:S02]  /*1330*/  IMAD.IADD R3, R4, 0x1, -R3 ;  /* 0x0000000104037824 */ /* 0x000fe400078e0a03 */
[----:B------:R-:W-:Y:S02]  /*1340*/  IMAD R21, R5, R8, R21 ;  /* 0x0000000805157224 */ /* 0x000fe400078e0215 */
[----:B------:R-:W-:-:S07]  /*1350*/  IMAD R20, R3, R2, R20 ;  /* 0x0000000203147224 */ /* 0x000fce00078e0214 */
.L_x_16:
[----:B------:R-:W-:Y:S01]  /*1360*/  BAR.SYNC.DEFER_BLOCKING 0x0 ;  /* 0x0000000000007b1d */ /* 0x000fe20000010000 */
[----:B------:R-:W-:Y:S01]  /*1370*/  UISETP.NE.AND UP1, UPT, UR8, 0x2, UPT ;  /* 0x000000020800788c */ /* 0x000fe2000bf25270 */
[----:B------:R-:W-:Y:S02]  /*1380*/  ISETP.NE.OR P5, PT, R0, 0x2, !P5 ;  /* 0x000000020000780c */ /* 0x000fe40006fa5670 */
[----:B------:R-:W-:-:S06]  /*1390*/  LOP3.LUT R2, R170, 0x1f, RZ, 0xc0, !PT ;  /* 0x0000001faa027812 */ /* 0x000fcc00078ec0ff */
[----:B------:R-:W-:Y:S05]  /*13a0*/  BRA.U UP1, `(.L_x_17) ;  /* 0x0000001101a87547 */ /* 0x000fea000b800000 */
[----:B------:R-:W1:Y:S01]  /*13b0*/  LDCU UR13, c[0x0][0x38c] ;  /* 0x00007180ff0d77ac */ /* 0x000e620008000800 */
[----:B------:R-:W2:Y:S01]  /*13c0*/  LDC R9, c[0x0][0x370] ;  /* 0x0000dc00ff097b82 */ /* 0x000ea20000000800 */
[----:B------:R-:W-:Y:S01]  /*13d0*/  PLOP3.LUT P1, PT, PT, PT, UP2, 0x80, 0x8 ;  /* 0x000000000008781c */ /* 0x000fe20003f2f028 */
[----:B------:R-:W-:Y:S01]  /*13e0*/  HFMA2 R12, -RZ, RZ, 0, 0 ;  /* 0x00000000ff0c7431 */ /* 0x000fe200000001ff */
[----:B------:R-:W-:Y:S01]  /*13f0*/  ISETP.EQ.OR P4, PT, R2, RZ, P5 ;  /* 0x000000ff0200720c */ /* 0x000fe20002f82670 */
[----:B------:R-:W-:Y:S01]  /*1400*/  IMAD.MOV.U32 R15, RZ, RZ, 0x1 ;  /* 0x00000001ff0f7424 */ /* 0x000fe200078e00ff */
[----:B------:R-:W-:Y:S01]  /*1410*/  PLOP3.LUT P1, PT, P1, PT, PT, 0x8, 0x80 ;  /* 0x000000000080781c */ /* 0x000fe20000f2e170 */
[----:B------:R-:W-:Y:S01]  /*1420*/  IMAD.MOV.U32 R14, RZ, RZ, RZ ;  /* 0x000000ffff0e7224 */ /* 0x000fe200078e00ff */
[----:B------:R-:W-:Y:S01]  /*1430*/  MOV R8, 0x1 ;  /* 0x0000000100087802 */ /* 0x000fe20000000f00 */
[----:B------:R-:W4:Y:S01]  /*1440*/  LDC R0, c[0x0][0x374] ;  /* 0x0000dd00ff007b82 */ /* 0x000f220000000800 */
[----:B------:R-:W-:Y:S01]  /*1450*/  IMAD.MOV.U32 R10, RZ, RZ, RZ ;  /* 0x000000ffff0a7224 */ /* 0x000fe200078e00ff */
[----:B------:R-:W2:Y:S01]  /*1460*/  LDCU.64 UR22, c[0x0][0x348] ;  /* 0x00006900ff1677ac */ /* 0x000ea20008000a00 */
[----:B------:R-:W-:Y:S01]  /*1470*/  UMOV UR6, URZ ;  /* 0x000000ff00067c82 */ /* 0x000fe20008000000 */
[----:B-1----:R-:W-:-:S04]  /*1480*/  UIADD3 UR5, UPT, UPT, UR13, 0x1f, URZ ;  /* 0x0000001f0d057890 */ /* 0x002fc8000fffe0ff */
[----:B------:R-:W-:-:S04]  /*1490*/  USHF.R.S32.HI UR4, URZ, 0x1f, UR5 ;  /* 0x0000001fff047899 */ /* 0x000fc80008011405 */
[----:B------:R-:W-:-:S04]  /*14a0*/  ULEA.HI UR4, UR4, UR5, URZ, 0x5 ;  /* 0x0000000504047291 */ /* 0x000fc8000f8f28ff */
[----:B------:R-:W-:Y:S02]  /*14b0*/  USHF.R.S32.HI UR15, URZ, 0x5, UR4 ;  /* 0x00000005ff0f7899 */ /* 0x000fe40008011404 */
[----:B------:R-:W-:Y:S02]  /*14c0*/  UIADD3 UR4, UPT, UPT, UR13, -0x1, URZ ;  /* 0xffffffff0d047890 */ /* 0x000fe4000fffe0ff */
[----:B------:R-:W-:Y:S02]  /*14d0*/  UISETP.LT.U32.AND UP0, UPT, UR15, 0x6, UPT ;  /* 0x000000060f00788c */ /* 0x000fe4000bf01070 */
[----:B------:R-:W-:Y:S02]  /*14e0*/  UISETP.GE.U32.AND UP1, UPT, UR4, -0x3f, UPT ;  /* 0xffffffc10400788c */ /* 0x000fe4000bf26070 */
[----:B------:R-:W-:Y:S02]  /*14f0*/  USEL UR14, UR15, 0x6, UP0 ;  /* 0x000000060f0e7887 */ /* 0x000fe40008000000 */
[----:B------:R-:W-:-:S02]  /*1500*/  UIADD3 UR13, UPT, UPT, UR13, 0x3e, URZ ;  /* 0x0000003e0d0d7890 */ /* 0x000fc4000fffe0ff */
[----:B------:R-:W-:Y:S02]  /*1510*/  UIADD3 UR5, UPT, UPT, UR14, -0x1, URZ ;  /* 0xffffffff0e057890 */ /* 0x000fe4000fffe0ff */
[----:B------:R-:W-:-:S03]  /*1520*/  UIADD3 UR7, UPT, UPT, UR15, -UR14, URZ ;  /* 0x8000000e0f077290 */ /* 0x000fc6000fffe0ff */
[----:B------:R-:W-:-:S04]  /*1530*/  @UP1 UIADD3 UR5, UPT, UPT, UR14, URZ, URZ ;  /* 0x000000ff0e051290 */ /* 0x000fc8000fffe0ff */
[----:B--2---:R-:W-:-:S12]  /*1540*/  UIADD3 UR5, UPT, UPT, UR5, 0x1, URZ ;  /* 0x0000000105057890 */ /* 0x004fd8000fffe0ff */
.L_x_35:
[----:B------:R-:W-:Y:S01]  /*1550*/  UISETP.NE.AND UP0, UPT, UR37, URZ, UPT ;  /* 0x000000ff2500728c */ /* 0x000fe2000bf05270 */
[----:B------:R-:W1:Y:S08]  /*1560*/  S2UR UR37, SR_CgaCtaId ;  /* 0x00000000002579c3 */ /* 0x000e700000008800 */
[----:B------:R-:W-:Y:S05]  /*1570*/  BRA.U UP0, `(.L_x_18) ;  /* 0x0000000100347547 */ /* 0x000fea000b800000 */
[----:B------:R-:W2:Y:S01]  /*1580*/  S2R R2, SR_CgaCtaId ;  /* 0x0000000000027919 */ /* 0x000ea20000008800 */
[----:B------:R-:W-:-:S04]  /*1590*/  MOV R3, 0x400 ;  /* 0x0000040000037802 */ /* 0x000fc80000000f00 */
[----:B--2---:R-:W-:Y:S02]  /*15a0*/  LEA R3, R2, R3, 0x18 ;  /* 0x0000000302037211 */ /* 0x004fe400078ec0ff */
[----:B------:R-:W-:-:S03]  /*15b0*/  SHF.L.U32 R2, R8, 0x1f, RZ ;  /* 0x0000001f08027819 */ /* 0x000fc600000006ff */
[----:B------:R-:W-:-:S04]  /*15c0*/  IMAD R3, R10, 0x8, R3 ;  /* 0x000000080a037824 */ /* 0x000fc800078e0203 */
[----:B------:R-:W2:Y:S02]  /*15d0*/  SYNCS.PHASECHK.TRANS64.TRYWAIT P0, [R3+URZ+0x100], R2 ;  /* 0x00010002030075a7 */ /* 0x000ea400080011ff */
[----:B--2---:R-:W-:Y:S05]  /*15e0*/  @!P0 BRA `(.L_x_19) ;  /* 0x0000009400d88947 */ /* 0x004fea0003800000 */
.L_x_131:
[----:B------:R-:W-:Y:S01]  /*15f0*/  VIADD R10, R10, 0x1 ;  /* 0x000000010a0a7836 */ /* 0x000fe20000000000 */
[----:B------:R2:W-:Y:S04]  /*1600*/  SYNCS.ARRIVE.TRANS64.A1T0 RZ, [R3+URZ+0xf0], RZ ;  /* 0x0000f0ff03ff79a7 */ /* 0x0005e800081000ff */
[----:B------:R-:W-:-:S04]  /*1610*/  ISETP.NE.AND P0, PT, R10, 0x2, PT ;  /* 0x000000020a00780c */ /* 0x000fc80003f05270 */
[----:B------:R-:W-:Y:S02]  /*1620*/  SEL R10, R10, RZ, P0 ;  /* 0x000000ff0a0a7207 */ /* 0x000fe40000000000 */
[----:B--2---:R-:W-:-:S04]  /*1630*/  SEL R3, RZ, 0x1, P0 ;  /* 0x00000001ff037807 */ /* 0x004fc80000000000 */
[----:B------:R-:W-:-:S07]  /*1640*/  LOP3.LUT R8, R8, R3, RZ, 0x3c, !PT ;  /* 0x0000000308087212 */ /* 0x000fce00078e3cff */
.L_x_18:
[----:B------:R-:W-:Y:S01]  /*1650*/  UMOV UR4, 0x400 ;  /* 0x0000040000047882 */ /* 0x000fe20000000000 */
[----:B------:R-:W-:Y:S01]  /*1660*/  SHF.L.U32 R2, R15, 0x1f, RZ ;  /* 0x0000001f0f027819 */ /* 0x000fe200000006ff */
[----:B-1----:R-:W-:Y:S01]  /*1670*/  ULEA UR4, UR37, UR4, 0x18 ;  /* 0x0000000425047291 */ /* 0x002fe2000f8ec0ff */
[----:B------:R-:W-:Y:S01]  /*1680*/  R2UR UR35, R21 ;  /* 0x00000000152372ca */ /* 0x000fe200000e0000 */
[----:B------:R-:W-:Y:S01]  /*1690*/  UISETP.GE.U32.AND UP0, UPT, UR13, 0x3f, UPT ;  /* 0x0000003f0d00788c */ /* 0x000fe2000bf06070 */
[----:B------:R-:W-:Y:S01]  /*16a0*/  R2UR UR11, R20 ;  /* 0x00000000140b72ca */ /* 0x000fe200000e0000 */
[----:B------:R-:W-:Y:S01]  /*16b0*/  ULEA UR8, UR6, UR4, 0x3 ;  /* 0x0000000406087291 */ /* 0x000fe2000f8e18ff */
[----:B------:R-:W-:-:S08]  /*16c0*/  UMOV UR24, URZ ;  /* 0x000000ff00187c82 */ /* 0x000fd00008000000 */
[----:B------:R1:W2:Y:S01]  /*16d0*/  SYNCS.PHASECHK.TRANS64.TRYWAIT P0, [UR8+0x30], R2 ;  /* 0x00003002ff0075a7 */ /* 0x0002a20008001108 */
[----:B------:R-:W-:Y:S02]  /*16e0*/  USHF.L.U32 UR35, UR35, 0x7, URZ ;  /* 0x0000000723237899 */ /* 0x000fe400080006ff */
[----:B------:R-:W-:Y:S01]  /*16f0*/  USHF.L.U32 UR11, UR11, 0x8, URZ ;  /* 0x000000080b0b7899 */ /* 0x000fe200080006ff */
[----:B------:R-:W-:Y:S11]  /*1700*/  BRA.U !UP0, `(.L_x_20) ;  /* 0x0000000108a87547 */ /* 0x000ff6000b800000 */
[----:B------:R-:W-:Y:S01]  /*1710*/  UMOV UR16, URZ ;  /* 0x000000ff00107c82 */ /* 0x000fe20008000000 */
[----:B------:R-:W-:-:S05]  /*1720*/  UMOV UR17, UR6 ;  /* 0x0000000600117c82 */ /* 0x000fca0008000000 */
.L_x_25:
[----:B-1----:R-:W-:Y:S01]  /*1730*/  ULEA UR33, UR17, UR4, 0x3 ;  /* 0x0000000411217291 */ /* 0x002fe2000f8e18ff */
[----:B--2---:R-:W-:Y:S01]  /*1740*/  @!P5 MOV R3, 0x6000 ;  /* 0x000060000003d802 */ /* 0x004fe20000000f00 */
[----:B--2---:R-:W-:Y:S10]  /*1750*/  @P0 BRA `(.L_x_21) ;  /* 0x00000000000c0947 */ /* 0x004ff40003800000 */
[----:B------:R-:W-:-:S04]  /*1760*/  SHF.L.U32 R5, R15, 0x1f, RZ ;  /* 0x0000001f0f057819 */ /* 0x000fc800000006ff */
[----:B------:R-:W2:Y:S02]  /*1770*/  SYNCS.PHASECHK.TRANS64.TRYWAIT P0, [UR33+0x30], R5 ;  /* 0x00003005ff0075a7 */ /* 0x000ea40008001121 */
[----:B--2---:R-:W-:Y:S05]  /*1780*/  @!P0 BRA `(.L_x_22) ;  /* 0x0000009400848947 */ /* 0x004fea0003800000 */
.L_x_21:
[----:B------:R2:W-:Y:S01]  /*1790*/  @!P5 SYNCS.ARRIVE.TRANS64 RZ, [UR33], R3 ;  /* 0x00000003ffffd9a7 */ /* 0x0005e20008000021 */
[----:B------:R-:W-:Y:S04]  /*17a0*/  BSSY.RECONVERGENT B0, `(.L_x_23) ;  /* 0x0000003000007945 */ /* 0x000fe80003800200 */
[----:B------:R-:W-:Y:S05]  /*17b0*/  @P4 BRA `(.L_x_24) ;  /* 0x0000000000044947 */ /* 0x000fea0003800000 */
[----:B------:R-:W-:Y:S05]  /*17c0*/  BPT.TRAP 0x1 ;  /* 0x000000040000795c */ /* 0x000fea0000300000 */
.L_x_24:
[----:B------:R-:W-:Y:S05]  /*17d0*/  BSYNC.RECONVERGENT B0 ;  /* 0x0000000000007941 */ /* 0x000fea0003800200 */
.L_x_23:
[----:B------:R-:W-:Y:S02]  /*17e0*/  UIADD3 UR6, UPT, UPT, UR17, 0x1, URZ ;  /* 0x0000000111067890 */ /* 0x000fe4000fffe0ff */
[----:B------:R-:W-:Y:S02]  /*17f0*/  ULEA UR32, UR17, UR4, 0xd ;  /* 0x0000000411207291 */ /* 0x000fe4000f8e68ff */
[----:B------:R-:W-:Y:S02]  /*1800*/  UISETP.NE.AND UP0, UPT, UR6, 0x6, UPT ;  /* 0x000000060600788c */ /* 0x000fe4000bf05270 */
[----:B------:R-:W-:Y:S02]  /*1810*/  UIADD3 UR26, UP1, UPT, UR22, 0x80, URZ ;  /* 0x00000080161a7890 */ /* 0x000fe4000ff3e0ff */
[----:B------:R-:W-:Y:S02]  /*1820*/  USEL UR9, URZ, 0x1, UP0 ;  /* 0x00000001ff097887 */ /* 0x000fe40008000000 */
[----:B------:R-:W-:-:S02]  /*1830*/  USEL UR6, UR6, URZ, UP0 ;  /* 0x000000ff06067287 */ /* 0x000fc40008000000 */
[----:B------:R-:W-:Y:S02]  /*1840*/  UIADD3 UR20, UP0, UPT, UR22, 0x180, URZ ;  /* 0x0000018016147890 */ /* 0x000fe4000ff1e0ff */
[----:B------:R-:W-:Y:S01]  /*1850*/  ULEA UR8, UR6, UR4, 0x3 ;  /* 0x0000000406087291 */ /* 0x000fe2000f8e18ff */
[----:B------:R-:W-:Y:S01]  /*1860*/  LOP3.LUT R15, R15, UR9, RZ, 0x3c, !PT ;  /* 0x000000090f0f7c12 */ /* 0x000fe2000f8e3cff */
[----:B------:R-:W-:Y:S02]  /*1870*/  USHF.L.U32 UR34, UR16, 0x5, URZ ;  /* 0x0000000510227899 */ /* 0x000fe400080006ff */
[----:B------:R-:W-:Y:S01]  /*1880*/  UIADD3.X UR27, UPT, UPT, URZ, UR23, URZ, UP1, !UPT ;  /* 0x00000017ff1b7290 */ /* 0x000fe20008ffe4ff */
[----:B-1----:R-:W-:Y:S01]  /*1890*/  SHF.L.U32 R2, R15, 0x1f, RZ ;  /* 0x0000001f0f027819 */ /* 0x002fe200000006ff */
[----:B------:R-:W-:Y:S02]  /*18a0*/  UIADD3 UR32, UPT, UPT, UR32, 0x10800, URZ ;  /* 0x0001080020207890 */ /* 0x000fe4000fffe0ff */
[----:B------:R-:W-:Y:S01]  /*18b0*/  UIADD3.X UR21, UPT, UPT, URZ, UR23, URZ, UP0, !UPT ;  /* 0x00000017ff157290 */ /* 0x000fe200087fe4ff */
[----:B------:R1:W1:Y:S01]  /*18c0*/  SYNCS.PHASECHK.TRANS64.TRYWAIT P0, [UR8+0x30], R2 ;  /* 0x00003002ff0075a7 */ /* 0x0002620008001108 */
[----:B------:R-:W-:Y:S01]  /*18d0*/  ULEA UR8, UR17, UR4, 0xe ;  /* 0x0000000411087291 */ /* 0x000fe2000f8e70ff */
[----:B------:R-:W-:Y:S01]  /*18e0*/  UMOV UR18, 0x0 ;  /* 0x0000000000127882 */ /* 0x000fe20000000000 */
[----:B------:R-:W-:-:S02]  /*18f0*/  UMOV UR19, 0x10000000 ;  /* 0x1000000000137882 */ /* 0x000fc40000000000 */
[----:B------:R-:W-:Y:S01]  /*1900*/  UIADD3 UR8, UPT, UPT, UR8, 0x1c800, URZ ;  /* 0x0001c80008087890 */ /* 0x000fe2000fffe0ff */
[----:B------:R1:W-:Y:S01]  /*1910*/  UTMALDG.3D [UR32], [UR26], desc[UR18] ;  /* 0x000012201a0075b4 */ /* 0x0003e20008011000 */
[----:B------:R-:W-:Y:S01]  /*1920*/  UMOV UR12, UR36 ;  /* 0x00000024000c7c82 */ /* 0x000fe20008000000 */
[----:B------:R-:W-:Y:S01]  /*1930*/  UMOV UR9, UR33 ;  /* 0x0000002100097c82 */ /* 0x000fe20008000000 */
[----:B------:R-:W-:Y:S01]  /*1940*/  UMOV UR10, UR34 ;  /* 0x00000022000a7c82 */ /* 0x000fe20008000000 */
[----:B------:R-:W-:Y:S01]  /*1950*/  UIADD3 UR16, UPT, UPT, UR16, 0x1, URZ ;  /* 0x0000000110107890 */ /* 0x000fe2000fffe0ff */
[----:B------:R-:W-:Y:S01]  /*1960*/  UMOV UR24, UR5 ;  /* 0x0000000500187c82 */ /* 0x000fe20008000000 */
[----:B------:R-:W-:Y:S02]  /*1970*/  UMOV UR17, UR6 ;  /* 0x0000000600117c82 */ /* 0x000fe40008000000 */
[----:B------:R1:W-:Y:S01]  /*1980*/  UTMALDG.3D [UR8], [UR20], desc[UR18] ;  /* 0x00001208140075b4 */ /* 0x0003e20008011000 */
[----:B------:R-:W-:-:S09]  /*1990*/  UISETP.NE.AND UP0, UPT, UR16, UR5, UPT ;  /* 0x000000051000728c */ /* 0x000fd2000bf05270 */
[----:B------:R-:W-:Y:S05]  /*19a0*/  BRA.U UP0, `(.L_x_25) ;  /* 0xfffffffd00607547 */ /* 0x000fea000b83ffff */
.L_x_20:
[----:B-1----:R-:W-:Y:S01]  /*19b0*/  ULEA UR8, UR6, UR4, 0x3 ;  /* 0x0000000406087291 */ /* 0x002fe2000f8e18ff */
[----:B------:R-:W-:Y:S01]  /*19c0*/  SHF.L.U32 R2, R15, 0x1f, RZ ;  /* 0x0000001f0f027819 */ /* 0x000fe200000006ff */
[----:B------:R-:W-:Y:S01]  /*19d0*/  @!P1 SYNCS.ARRIVE.TRANS64.A1T0 RZ, [UR4+0xa8], RZ ;  /* 0x0000a8ffffff99a7 */ /* 0x000fe20008100004 */
[----:B------:R-:W-:-:S06]  /*19e0*/  UISETP.GT.AND UP0, UPT, UR15, UR14, UPT ;  /* 0x0000000e0f00728c */ /* 0x000fcc000bf04270 */
[----:B--2---:R1:W2:Y:S03]  /*19f0*/  SYNCS.PHASECHK.TRANS64.TRYWAIT P0, [UR8+0x30], R2 ;  /* 0x00003002ff0075a7 */ /* 0x0042a60008001108 */
[----:B------:R-:W-:Y:S05]  /*1a00*/  BRA.U !UP0, `(.L_x_26) ;  /* 0x0000000108ac7547 */ /* 0x000fea000b800000 */
[----:B------:R-:W-:Y:S01]  /*1a10*/  UIADD3 UR21, UPT, UPT, UR7, UR24, URZ ;  /* 0x0000001807157290 */ /* 0x000fe2000fffe0ff */
[----:B------:R-:W-:-:S11]  /*1a20*/  UMOV UR25, UR6 ;  /* 0x0000000600197c82 */ /* 0x000fd60008000000 */
.L_x_31:
[----:B-1----:R-:W-:Y:S01]  /*1a30*/  ULEA UR17, UR25, UR4, 0x3 ;  /* 0x0000000419117291 */ /* 0x002fe2000f8e18ff */
[----:B--2---:R-:W-:Y:S01]  /*1a40*/  @!P5 MOV R3, 0x6000 ;  /* 0x000060000003d802 */ /* 0x004fe20000000f00 */
[----:B--2---:R-:W-:Y:S10]  /*1a50*/  @P0 BRA `(.L_x_27) ;  /* 0x00000000000c0947 */ /* 0x004ff40003800000 */
[----:B------:R-:W-:-:S04]  /*1a60*/  SHF.L.U32 R5, R15, 0x1f, RZ ;  /* 0x0000001f0f057819 */ /* 0x000fc800000006ff */
[----:B------:R-:W2:Y:S02]  /*1a70*/  SYNCS.PHASECHK.TRANS64.TRYWAIT P0, [UR17+0x30], R5 ;  /* 0x00003005ff0075a7 */ /* 0x000ea40008001111 */
[----:B--2---:R-:W-:Y:S05]  /*1a80*/  @!P0 BRA `(.L_x_28) ;  /* 0x0000009000dc8947 */ /* 0x004fea0003800000 */
.L_x_27:
[----:B------:R2:W-:Y:S01]  /*1a90*/  @!P5 SYNCS.ARRIVE.TRANS64 RZ, [UR17], R3 ;  /* 0x00000003ffffd9a7 */ /* 0x0005e20008000011 */
[----:B------:R-:W-:Y:S04]  /*1aa0*/  BSSY.RECONVERGENT B0, `(.L_x_29) ;  /* 0x0000003000007945 */ /* 0x000fe80003800200 */
[----:B------:R-:W-:Y:S05]  /*1ab0*/  @P4 BRA `(.L_x_30) ;  /* 0x0000000000044947 */ /* 0x000fea0003800000 */
[----:B------:R-:W-:Y:S05]  /*1ac0*/  BPT.TRAP 0x1 ;  /* 0x000000040000795c */ /* 0x000fea0000300000 */
.L_x_30:
[----:B------:R-:W-:Y:S05]  /*1ad0*/  BSYNC.RECONVERGENT B0 ;  /* 0x0000000000007941 */ /* 0x000fea0003800200 */
.L_x_29:
        /* <DEDUP_REMOVED lines=10> */
[----:B------:R-:W-:Y:S01]  /*1b80*/  UIADD3 UR16, UPT, UPT, UR16, 0x10800, URZ ;  /* 0x0001080010107890 */ /* 0x000fe2000fffe0ff */
[----:B-1----:R-:W-:Y:S01]  /*1b90*/  SHF.L.U32 R2, R15, 0x1f, RZ ;  /* 0x0000001f0f027819 */ /* 0x002fe200000006ff */
[----:B------:R-:W-:Y:S02]  /*1ba0*/  UIADD3.X UR31, UPT, UPT, URZ, UR23, URZ, UP1, !UPT ;  /* 0x00000017ff1f7290 */ /* 0x000fe40008ffe4ff */
[----:B------:R-:W-:Y:S01]  /*1bb0*/  UIADD3.X UR29, UPT, UPT, URZ, UR23, URZ, UP0, !UPT ;  /* 0x00000017ff1d7290 */ /* 0x000fe200087fe4ff */
[----:B------:R1:W1:Y:S01]  /*1bc0*/  SYNCS.PHASECHK.TRANS64.TRYWAIT P0, [UR8+0x30], R2 ;  /* 0x00003002ff0075a7 */ /* 0x0002620008001108 */
[----:B------:R-:W-:Y:S01]  /*1bd0*/  ULEA UR8, UR25, UR4, 0xe ;  /* 0x0000000419087291 */ /* 0x000fe2000f8e70ff */
[----:B------:R-:W-:Y:S01]  /*1be0*/  UMOV UR26, 0x0 ;  /* 0x00000000001a7882 */ /* 0x000fe20000000000 */
[----:B------:R-:W-:-:S02]  /*1bf0*/  UMOV UR27, 0x10000000 ;  /* 0x10000000001b7882 */ /* 0x000fc40000000000 */
[----:B------:R-:W-:Y:S01]  /*1c00*/  UIADD3 UR8, UPT, UPT, UR8, 0x1c800, URZ ;  /* 0x0001c80008087890 */ /* 0x000fe2000fffe0ff */
[----:B------:R-:W-:Y:S01]  /*1c10*/  UMOV UR19, UR35 ;  /* 0x0000002300137c82 */ /* 0x000fe20008000000 */
[----:B------:R-:W-:Y:S01]  /*1c20*/  UMOV UR20, UR36 ;  /* 0x0000002400147c82 */ /* 0x000fe20008000000 */
[----:B------:R-:W-:Y:S01]  /*1c30*/  UMOV UR12, UR36 ;  /* 0x00000024000c7c82 */ /* 0x000fe20008000000 */
[----:B------:R-:W-:Y:S01]  /*1c40*/  UMOV UR9, UR17 ;  /* 0x0000001100097c82 */ /* 0x000fe20008000000 */
[----:B------:R-:W-:Y:S01]  /*1c50*/  UMOV UR10, UR18 ;  /* 0x00000012000a7c82 */ /* 0x000fe20008000000 */
[----:B------:R1:W-:Y:S01]  /*1c60*/  UTMALDG.3D [UR16], [UR30], desc[UR26] ;  /* 0x00001a101e0075b4 */ /* 0x0003e20008011000 */
[----:B------:R-:W-:Y:S01]  /*1c70*/  UIADD3 UR24, UPT, UPT, UR24, 0x1, URZ ;  /* 0x0000000118187890 */ /* 0x000fe2000fffe0ff */
[----:B------:R-:W-:-:S03]  /*1c80*/  UMOV UR25, UR6 ;  /* 0x0000000600197c82 */ /* 0x000fc60008000000 */
[----:B------:R-:W-:Y:S01]  /*1c90*/  UISETP.NE.AND UP0, UPT, UR24, UR21, UPT ;  /* 0x000000151800728c */ /* 0x000fe2000bf05270 */
[----:B------:R1:W-:Y:S08]  /*1ca0*/  UTMALDG.3D [UR8], [UR28], desc[UR26] ;  /* 0x00001a081c0075b4 */ /* 0x0003f00008011000 */
[----:B------:R-:W-:Y:S05]  /*1cb0*/  BRA.U UP0, `(.L_x_31) ;  /* 0xfffffffd005c7547 */ /* 0x000fea000b83ffff */
.L_x_26:
[----:B-1----:R-:W-:Y:S01]  /*1cc0*/  LEA R2, R14, UR4, 0x3 ;  /* 0x000000040e027c11 */ /* 0x002fe2000f8e18ff */
[----:B------:R-:W-:Y:S01]  /*1cd0*/  NOP ;  /* 0x0000000000007918 */ /* 0x000fe20000000000 */
[----:B--2---:R-:W-:Y:S02]  /*1ce0*/  SHF.L.U32 R3, R12, 0x1f, RZ ;  /* 0x0000001f0c037819 */ /* 0x004fe400000006ff */
[----:B------:R-:W-:Y:S02]  /*1cf0*/  LEA R4, R14, UR4, 0x4 ;  /* 0x000000040e047c11 */ /* 0x000fe4000f8e20ff */
[----:B------:R-:W1:Y:S02]  /*1d00*/  SYNCS.PHASECHK.TRANS64.TRYWAIT P0, [R2+URZ+0xb0], R3 ;  /* 0x0000b003020075a7 */ /* 0x000e6400080011ff */
[----:B-1----:R-:W-:Y:S05]  /*1d10*/  @!P0 BRA `(.L_x_32) ;  /* 0x0000009000508947 */ /* 0x002fea0003800000 */
.L_x_134:
[----:B------:R-:W2:Y:S01]  /*1d20*/  LDS.128 R4, [R4+0x120] ;  /* 0x0001200004047984 */ /* 0x000ea20000000c00 */
[----:B---3--:R-:W-:Y:S01]  /*1d30*/  ISETP.GE.AND P0, PT, R72, 0x1, PT ;  /* 0x000000014800780c */ /* 0x008fe20003f06270 */
[----:B-1----:R-:W-:Y:S01]  /*1d40*/  VIADD R2, R2, 0xc0 ;  /* 0x000000c002027836 */ /* 0x002fe20000000000 */
[----:B------:R-:W-:Y:S01]  /*1d50*/  @!PT LDS RZ, [RZ] ;  /* 0x00000000fffff984 */ /* 0x000fe20000000800 */
[----:B------:R-:W-:Y:S01]  /*1d60*/  @!PT LDS RZ, [RZ] ;  /* 0x00000000fffff984 */ /* 0x000fe20000000800 */
[----:B------:R-:W-:Y:S01]  /*1d70*/  @!PT LDS RZ, [RZ] ;  /* 0x00000000fffff984 */ /* 0x000fe20000000800 */
[----:B------:R-:W-:Y:S01]  /*1d80*/  @!PT LDS RZ, [RZ] ;  /* 0x00000000fffff984 */ /* 0x000fe20000000800 */
[----:B------:R1:W-:Y:S06]  /*1d90*/  MEMBAR.ALL.CTA ;  /* 0x0000000000007992 */ /* 0x0003ec0000008000 */
[----:B-1----:R-:W1:Y:S01]  /*1da0*/  FENCE.VIEW.ASYNC.S ;  /* 0x00000000000073c6 */ /* 0x002e620000000000 */
[----:B------:R-:W-:-:S04]  /*1db0*/  PRMT R2, RZ, 0x654, R2 ;  /* 0x00000654ff027816 */ /* 0x000fc80000000002 */
[----:B-1----:R1:W-:Y:S01]  /*1dc0*/  SYNCS.ARRIVE.TRANS64.RED.A1T0 RZ, [R2+URZ], RZ ;  /* 0x000000ff02ff79a7 */ /* 0x0023e200081004ff */
[----:B--2---:R-:W-:-:S13]  /*1dd0*/  LOP3.LUT P2, RZ, R6, 0x1, RZ, 0xc0, !PT ;  /* 0x0000000106ff7812 */ /* 0x004fda000784c0ff */
[----:B------:R-:W-:Y:S01]  /*1de0*/  @P2 SHF.R.U32.HI R3, RZ, 0x10, R5 ;  /* 0x00000010ff032819 */ /* 0x000fe20000011605 */
[----:B------:R-:W-:Y:S01]  /*1df0*/  VOTEU.ANY UP0, P2 ;  /* 0x0000000000ff7886 */ /* 0x000fe20001000100 */
[----:B------:R-:W-:Y:S02]  /*1e00*/  @P2 MOV R13, R4 ;  /* 0x00000004000d2202 */ /* 0x000fe40000000f00 */
[----:B------:R-:W-:Y:S02]  /*1e10*/  @P2 R2UR.BROADCAST UR8, R3 ;  /* 0x00000000030822ca */ /* 0x000fe400008e0000 */
[----:B------:R-:W-:-:S11]  /*1e20*/  @P2 LOP3.LUT R11, R5, 0xffff, RZ, 0xc0, !PT ;  /* 0x0000ffff050b2812 */ /* 0x000fd600078ec0ff */
[----:B------:R-:W-:Y:S01]  /*1e30*/  @UP0 UMOV UR36, UR8 ;  /* 0x0000000800240c82 */ /* 0x000fe20008000000 */
[----:B-1----:R-:W-:Y:S05]  /*1e40*/  @!P0 BRA `(.L_x_33) ;  /* 0x0000000000b88947 */ /* 0x002fea0003800000 */
[----:B------:R-:W4:Y:S01]  /*1e50*/  LDC.64 R4, c[0x0][0xb18] ;  /* 0x0002c600ff047b82 */ /* 0x000f220000000a00 */
[----:B------:R-:W-:-:S07]  /*1e60*/  ISETP.NE.AND P3, PT, R72, 0x1, PT ;  /* 0x000000014800780c */ /* 0x000fce0003f65270 */
[----:B------:R-:W1:Y:S08]  /*1e70*/  LDC.64 R6, c[0x0][0xb10] ;  /* 0x0002c400ff067b82 */ /* 0x000e700000000a00 */
[----:B------:R-:W2:Y:S08]  /*1e80*/  LDC R16, c[0x0][0xb20] ;  /* 0x0002c800ff107b82 */ /* 0x000eb00000000800 */
[----:B------:R-:W3:Y:S01]  /*1e90*/  LDC R18, c[0x0][0xb0c] ;  /* 0x0002c300ff127b82 */ /* 0x000ee20000000800 */
[----:B----4-:R-:W-:Y:S01]  /*1ea0*/  IMAD.HI.U32 R17, R0, R5, RZ ;  /* 0x0000000500117227 */ /* 0x010fe200078e00ff */
[----:B------:R-:W-:-:S03]  /*1eb0*/  ISETP.NE.AND P0, PT, R4, 0x1, PT ;  /* 0x000000010400780c */ /* 0x000fc60003f05270 */
[----:B------:R-:W-:-:S03]  /*1ec0*/  IMAD.HI.U32 R5, R11, R5, RZ ;  /* 0x000000050b057227 */ /* 0x000fc600078e00ff */
[----:B------:R-:W4:Y:S01]  /*1ed0*/  LDC.64 R2, c[0x0][0xb28] ;  /* 0x0002ca00ff027b82 */ /* 0x000f220000000a00 */
[----:B-1----:R-:W-:-:S04]  /*1ee0*/  IMAD.HI.U32 R20, R9, R6, RZ ;  /* 0x0000000609147227 */ /* 0x002fc800078e00ff */
[----:B------:R-:W-:Y:S01]  /*1ef0*/  IMAD.HI.U32 R22, R13, R6, RZ ;  /* 0x000000060d167227 */ /* 0x000fe200078e00ff */
[----:B------:R-:W-:Y:S02]  /*1f00*/  SHF.R.U32.HI R20, RZ, R7, R20 ;  /* 0x00000007ff147219 */ /* 0x000fe40000011614 */
[-C--:B--2---:R-:W-:Y:S02]  /*1f10*/  SHF.R.U32.HI R17, RZ, R16.reuse, R17 ;  /* 0x00000010ff117219 */ /* 0x084fe40000011611 */
[----:B------:R-:W-:Y:S02]  /*1f20*/  SHF.R.U32.HI R16, RZ, R16, R5 ;  /* 0x00000010ff107219 */ /* 0x000fe40000011605 */
[----:B------:R-:W-:Y:S02]  /*1f30*/  SEL R17, R0, R17, !P0 ;  /* 0x0000001100117207 */ /* 0x000fe40004000000 */
[----:B------:R-:W-:Y:S02]  /*1f40*/  SHF.R.U32.HI R22, RZ, R7, R22 ;  /* 0x00000007ff167219 */ /* 0x000fe40000011616 */
[----:B---3--:R-:W-:-:S02]  /*1f50*/  ISETP.NE.AND P1, PT, R18, 0x1, PT ;  /* 0x000000011200780c */ /* 0x008fc40003f25270 */
[----:B------:R-:W-:Y:S02]  /*1f60*/  SEL R5, R11, R16, !P0 ;  /* 0x000000100b057207 */ /* 0x000fe40004000000 */
[----:B------:R-:W-:Y:S02]  /*1f70*/  SEL R19, R9, R20, !P1 ;  /* 0x0000001409137207 */ /* 0x000fe40004800000 */
[----:B------:R-:W-:Y:S01]  /*1f80*/  SEL R7, R13, R22, !P1 ;  /* 0x000000160d077207 */ /* 0x000fe20004800000 */
[----:B----4-:R-:W-:-:S04]  /*1f90*/  IMAD.HI.U32 R20, R17, R2, RZ ;  /* 0x0000000211147227 */ /* 0x010fc800078e00ff */
[----:B------:R-:W-:Y:S01]  /*1fa0*/  IMAD.HI.U32 R6, R19, R2, RZ ;  /* 0x0000000213067227 */ /* 0x000fe200078e00ff */
[----:B------:R-:W-:-:S04]  /*1fb0*/  @P3 SHF.R.U32.HI R17, RZ, R3, R20 ;  /* 0x00000003ff113219 */ /* 0x000fc80000011614 */
        /* <DEDUP_REMOVED lines=8> */
[----:B------:R-:W-:-:S04]  /*2040*/  @!P0 IMAD.HI.U32 R16, R7, R2, RZ ;  /* 0x0000000207108227 */ /* 0x000fc800078e00ff */
[----:B------:R-:W-:Y:S01]  /*2050*/  IMAD.MOV R2, RZ, RZ, -R6 ;  /* 0x000000ffff027224 */ /* 0x000fe200078e0a06 */
[----:B------:R-:W-:-:S03]  /*2060*/  @!P0 SHF.R.U32.HI R16, RZ, R3, R16 ;  /* 0x00000003ff108219 */ /* 0x000fc60000011610 */
[----:B------:R-:W-:Y:S01]  /*2070*/  IMAD R2, R72, R2, R5 ;  /* 0x0000000248027224 */ /* 0x000fe200078e0205 */
[----:B------:R-:W-:Y:S02]  /*2080*/  @!P0 SEL R3, R7, R16, !P3 ;  /* 0x0000001007038207 */ /* 0x000fe40005800000 */
[----:B------:R-:W-:-:S03]  /*2090*/  IADD3 R16, PT, PT, -R5, RZ, RZ ;  /* 0x000000ff05107210 */ /* 0x000fc60007ffe1ff */
[--C-:B------:R-:W-:Y:S02]  /*20a0*/  @!P0 IMAD.IADD R6, R6, 0x1, -R3.reuse ;  /* 0x0000000106068824 */ /* 0x100fe400078e0a03 */
[----:B------:R-:W-:Y:S01]  /*20b0*/  @!P0 IMAD R3, R2, R19, R3 ;  /* 0x0000001302038224 */ /* 0x000fe200078e0203 */
[----:B------:R-:W-:Y:S01]  /*20c0*/  IADD3 R2, PT, PT, -R7, RZ, RZ ;  /* 0x000000ff07027210 */ /* 0x000fe20007ffe1ff */
[----:B------:R-:W-:Y:S02]  /*20d0*/  @!P0 IMAD R5, R72, R6, R7 ;  /* 0x0000000648058224 */ /* 0x000fe400078e0207 */
[----:B------:R-:W-:Y:S02]  /*20e0*/  IMAD R11, R4, R16, R11 ;  /* 0x00000010040b7224 */ /* 0x000fe400078e020b */
[----:B------:R-:W-:Y:S02]  /*20f0*/  @!P0 IMAD.MOV.U32 R7, RZ, RZ, R3 ;  /* 0x000000ffff078224 */ /* 0x000fe400078e0003 */
[----:B------:R-:W-:-:S02]  /*2100*/  IMAD R2, R18, R2, R13 ;  /* 0x0000000212027224 */ /* 0x000fc400078e020d */
[----:B------:R-:W-:Y:S02]  /*2110*/  IMAD R11, R5, R4, R11 ;  /* 0x00000004050b7224 */ /* 0x000fe400078e020b */
[----:B------:R-:W-:Y:S02]  /*2120*/  IMAD R13, R7, R18, R2 ;  /* 0x00000012070d7224 */ /* 0x000fe400078e0202 */
.L_x_33:
[----:B------:R-:W1:Y:S02]  /*2130*/  LDCU UR8, c[0x0][0xb30] ;  /* 0x00016600ff0877ac */ /* 0x000e640008000800 */
[----:B-1----:R-:W-:-:S09]  /*2140*/  UISETP.NE.AND UP0, UPT, UR8, 0x1, UPT ;  /* 0x000000010800788c */ /* 0x002fd2000bf05270 */
[----:B------:R-:W-:Y:S05]  /*2150*/  BRA.U UP0, `(.L_x_34) ;  /* 0x0000000100407547 */ /* 0x000fea000b800000 */
[----:B------:R-:W1:Y:S08]  /*2160*/  LDC.64 R4, c[0x0][0xb10] ;  /* 0x0002c400ff047b82 */ /* 0x000e700000000a00 */
[----:B------:R-:W2:Y:S08]  /*2170*/  LDC.64 R2, c[0x0][0xb18] ;  /* 0x0002c600ff027b82 */ /* 0x000eb00000000a00 */
[----:B------:R-:W3:Y:S08]  /*2180*/  LDC R6, c[0x0][0xb20] ;  /* 0x0002c800ff067b82 */ /* 0x000ef00000000800 */
[----:B------:R-:W4:Y:S01]  /*2190*/  LDC R16, c[0x0][0xb0c] ;  /* 0x0002c300ff107b82 */ /* 0x000f220000000800 */
[----:B-1----:R-:W-:-:S05]  /*21a0*/  IMAD.HI.U32 R4, R13, R4, RZ ;  /* 0x000000040d047227 */ /* 0x002fca00078e00ff */
[----:B------:R-:W-:Y:S01]  /*21b0*/  SHF.R.U32.HI R4, RZ, R5, R4 ;  /* 0x00000005ff047219 */ /* 0x000fe20000011604 */
[----:B--2---:R-:W-:Y:S01]  /*21c0*/  IMAD.HI.U32 R3, R11, R3, RZ ;  /* 0x000000030b037227 */ /* 0x004fe200078e00ff */
[----:B------:R-:W-:-:S04]  /*21d0*/  ISETP.NE.AND P0, PT, R2, 0x1, PT ;  /* 0x000000010200780c */ /* 0x000fc80003f05270 */
[----:B---3--:R-:W-:-:S04]  /*21e0*/  SHF.R.U32.HI R6, RZ, R6, R3 ;  /* 0x00000006ff067219 */ /* 0x008fc80000011603 */
[----:B------:R-:W-:Y:S02]  /*21f0*/  SEL R3, R11, R6, !P0 ;  /* 0x000000060b037207 */ /* 0x000fe40004000000 */
[----:B----4-:R-:W-:-:S04]  /*2200*/  ISETP.NE.AND P1, PT, R16, 0x1, PT ;  /* 0x000000011000780c */ /* 0x010fc80003f25270 */
[----:B------:R-:W-:-:S05]  /*2210*/  SEL R4, R13, R4, !P1 ;  /* 0x000000040d047207 */ /* 0x000fca0004800000 */
[----:B------:R-:W-:Y:S02]  /*2220*/  IMAD.IADD R5, R3, 0x1, -R4 ;  /* 0x0000000103057824 */ /* 0x000fe400078e0a04 */
[----:B------:R-:W-:Y:S02]  /*2230*/  IMAD.IADD R3, R4, 0x1, -R3 ;  /* 0x0000000104037824 */ /* 0x000fe400078e0a03 */
[----:B------:R-:W-:Y:S02]  /*2240*/  IMAD R13, R5, R16, R13 ;  /* 0x00000010050d7224 */ /* 0x000fe400078e020d */
[----:B------:R-:W-:-:S07]  /*2250*/  IMAD R11, R3, R2, R11 ;  /* 0x00000002030b7224 */ /* 0x000fce00078e020b */
.L_x_34:
[----:B------:R-:W-:Y:S01]  /*2260*/  VIADD R14, R14, 0x1 ;  /* 0x000000010e0e7836 */ /* 0x000fe20000000000 */
[----:B------:R-:W-:Y:S01]  /*2270*/  PLOP3.LUT P1, PT, PT, PT, PT, 0x80, 0x8 ;  /* 0x000000000008781c */ /* 0x000fe20003f2f070 */
[----:B------:R-:W-:Y:S02]  /*2280*/  IMAD.IADD R21, R13, 0x1, R156 ;  /* 0x000000010d157824 */ /* 0x000fe400078e029c */
[----:B------:R-:W-:Y:S01]  /*2290*/  IMAD.IADD R20, R11, 0x1, R154 ;  /* 0x000000010b147824 */ /* 0x000fe200078e029a */
[----:B------:R-:W-:-:S04]  /*22a0*/  ISETP.NE.AND P0, PT, R14, 0x2, PT ;  /* 0x000000020e00780c */ /* 0x000fc80003f05270 */
[----:B------:R-:W-:Y:S02]  /*22b0*/  SEL R3, RZ, 0x1, P0 ;  /* 0x00000001ff037807 */ /* 0x000fe40000000000 */
[----:B------:R-:W-:Y:S02]  /*22c0*/  SEL R14, R14, RZ, P0 ;  /* 0x000000ff0e0e7207 */ /* 0x000fe40000000000 */
[----:B------:R-:W-:Y:S01]  /*22d0*/  LOP3.LUT R12, R12, R3, RZ, 0x3c, !PT ;  /* 0x000000030c0c7212 */ /* 0x000fe200078e3cff */
[----:B------:R-:W-:Y:S06]  /*22e0*/  @P2 BRA `(.L_x_35) ;  /* 0xfffffff000982947 */ /* 0x000fec000383ffff */
[----:B------:R-:W-:Y:S01]  /*22f0*/  UIADD3 UR4, UPT, UPT, UR4, 0x30, URZ ;  /* 0x0000003004047890 */ /* 0x000fe2000fffe0ff */
[----:B------:R-:W-:-:S03]  /*2300*/  SHF.L.U32 R3, R15, 0x1f, RZ ;  /* 0x0000001f0f037819 */ /* 0x000fc600000006ff */
[----:B------:R-:W-:-:S09]  /*2310*/  ULEA UR5, UR6, UR4, 0x3 ;  /* 0x0000000406057291 */ /* 0x000fd2000f8e18ff */
[----:B------:R-:W1:Y:S02]  /*2320*/  SYNCS.PHASECHK.TRANS64.TRYWAIT P0, [UR5], R3 ;  /* 0x00000003ff0075a7 */ /* 0x000e640008001105 */
[----:B-1----:R-:W-:Y:S05]  /*2330*/  @!P0 BRA `(.L_x_36) ;  /* 0x0000008800dc8947 */ /* 0x002fea0003800000 */
.L_x_136:
[----:B------:R-:W-:-:S04]  /*2340*/  UIADD3 UR6, UPT, UPT, UR6, 0x1, URZ ;  /* 0x0000000106067890 */ /* 0x000fc8000fffe0ff */
[----:B------:R-:W-:-:S04]  /*2350*/  UISETP.NE.AND UP0, UPT, UR6, 0x6, UPT ;  /* 0x000000060600788c */ /* 0x000fc8000bf05270 */
[----:B------:R-:W-:Y:S02]  /*2360*/  USEL UR7, URZ, 0x1, UP0 ;  /* 0x00000001ff077887 */ /* 0x000fe40008000000 */
[----:B------:R-:W-:-:S04]  /*2370*/  USEL UR6, UR6, URZ, UP0 ;  /* 0x000000ff06067287 */ /* 0x000fc80008000000 */
[----:B------:R-:W-:Y:S01]  /*2380*/  ULEA UR5, UR6, UR4, 0x3 ;  /* 0x0000000406057291 */ /* 0x000fe2000f8e18ff */
[----:B------:R-:W-:-:S04]  /*2390*/  LOP3.LUT R2, R15, UR7, RZ, 0x3c, !PT ;  /* 0x000000070f027c12 */ /* 0x000fc8000f8e3cff */
[----:B-1----:R-:W-:-:S04]  /*23a0*/  SHF.L.U32 R3, R2, 0x1f, RZ ;  /* 0x0000001f02037819 */ /* 0x002fc800000006ff */
[----:B------:R-:W1:Y:S02]  /*23b0*/  SYNCS.PHASECHK.TRANS64.TRYWAIT P0, [UR5], R3 ;  /* 0x00000003ff0075a7 */ /* 0x000e640008001105 */
[----:B-1----:R-:W-:Y:S05]  /*23c0*/  @!P0 BRA `(.L_x_37) ;  /* 0x0000008800d08947 */ /* 0x002fea0003800000 */
.L_x_138:
        /* <DEDUP_REMOVED lines=9> */
.L_x_140:
        /* <DEDUP_REMOVED lines=9> */
.L_x_142:
        /* <DEDUP_REMOVED lines=9> */
.L_x_144:
[----:B------:R-:W-:-:S04]  /*2580*/  UIADD3 UR6, UPT, UPT, UR6, 0x1, URZ ;  /* 0x0000000106067890 */ /* 0x000fc8000fffe0ff */
[----:B------:R-:W-:-:S04]  /*2590*/  UISETP.NE.AND UP0, UPT, UR6, 0x6, UPT ;  /* 0x000000060600788c */ /* 0x000fc8000bf05270 */
[----:B------:R-:W-:Y:S02]  /*25a0*/  USEL UR5, URZ, 0x1, UP0 ;  /* 0x00000001ff057887 */ /* 0x000fe40008000000 */
[----:B------:R-:W-:-:S04]  /*25b0*/  USEL UR6, UR6, URZ, UP0 ;  /* 0x000000ff06067287 */ /* 0x000fc80008000000 */
[----:B------:R-:W-:Y:S01]  /*25c0*/  ULEA UR6, UR6, UR4, 0x3 ;  /* 0x0000000406067291 */ /* 0x000fe2000f8e18ff */
[----:B-1----:R-:W-:-:S04]  /*25d0*/  LOP3.LUT R3, R2, UR5, RZ, 0x3c, !PT ;  /* 0x0000000502037c12 */ /* 0x002fc8000f8e3cff */
[----:B------:R-:W-:Y:S01]  /*25e0*/  SHF.L.U32 R3, R3, 0x1f, RZ ;  /* 0x0000001f03037819 */ /* 0x000fe200000006ff */
[----:B----4-:R-:W-:-:S07]  /*25f0*/  IMAD.U32 R0, RZ, RZ, UR6 ;  /* 0x00000006ff007e24 */ /* 0x010fce000f8e00ff */
.L_x_41:
[----:B-1----:R1:W2:Y:S02]  /*2600*/  SYNCS.PHASECHK.TRANS64.TRYWAIT P0, [R0+URZ], R3 ;  /* 0x00000003000075a7 */ /* 0x0022a400080011ff */
[----:B--2---:R-:W-:Y:S05]  /*2610*/  @!P0 NANOSLEEP.SYNCS 0x989680 ;  /* 0x009896800000895d */ /* 0x004fea0003900000 */
[----:B------:R-:W2:Y:S02]  /*2620*/  @!P0 SYNCS.PHASECHK.TRANS64 P0, [R0+URZ], R3 ;  /* 0x00000003000085a7 */ /* 0x000ea400080010ff */
[----:B--2---:R-:W-:Y:S05]  /*2630*/  @P0 EXIT ;  /* 0x000000000000094d */ /* 0x004fea0003800000 */
[----:B------:R-:W-:Y:S05]  /*2640*/  BRA `(.L_x_41) ;  /* 0xfffffffc00ec7947 */ /* 0x000fea000383ffff */
.L_x_17:
[----:B------:R-:W-:-:S04]  /*2650*/  UISETP.NE.AND UP1, UPT, UR37, URZ, UPT ;  /* 0x000000ff2500728c */ /* 0x000fc8000bf25270 */
[----:B------:R-:W-:-:S09]  /*2660*/  UISETP.NE.OR UP1, UPT, UR8, 0x1, UP1 ;  /* 0x000000010800788c */ /* 0x000fd20008f25670 */
[----:B------:R-:W-:Y:S05]  /*2670*/  BRA.U UP1, `(.L_x_42) ;  /* 0x0000000501487547 */ /* 0x000fea000b800000 */
[----:B------:R-:W-:Y:S01]  /*2680*/  ISETP.NE.AND P2, PT, R2, RZ, PT ;  /* 0x000000ff0200720c */ /* 0x000fe20003f45270 */
[----:B------:R-:W-:Y:S01]  /*2690*/  IMAD.MOV.U32 R12, RZ, RZ, 0x1 ;  /* 0x00000001ff0c7424 */ /* 0x000fe200078e00ff */
[----:B------:R-:W-:Y:S02]  /*26a0*/  CS2R R10, SRZ ;  /* 0x00000000000a7805 */ /* 0x000fe4000001ff00 */
[----:B------:R-:W-:Y:S01]  /*26b0*/  CS2R R8, SRZ ;  /* 0x0000000000087805 */ /* 0x000fe2000001ff00 */
[----:B------:R-:W-:Y:S01]  /*26c0*/  UMOV UR4, 0x400 ;  /* 0x0000040000047882 */ /* 0x000fe20000000000 */
[----:B------:R-:W-:Y:S01]  /*26d0*/  UMOV UR6, URZ ;  /* 0x000000ff00067c82 */ /* 0x000fe20008000000 */
[----:B------:R-:W-:-:S12]  /*26e0*/  ULEA UR37, UR37, UR4, 0x18 ;  /* 0x0000000425257291 */ /* 0x000fd8000f8ec0ff */
.L_x_46:
[----:B------:R-:W-:Y:S02]  /*26f0*/  LEA R0, R8, UR37, 0x3 ;  /* 0x0000002508007c11 */ /* 0x000fe4000f8e18ff */
[----:B------:R-:W-:-:S03]  /*2700*/  SHF.L.U32 R5, R9, 0x1f, RZ ;  /* 0x0000001f09057819 */ /* 0x000fc600000006ff */
[----:B------:R-:W-:Y:S01]  /*2710*/  VIADD R4, R0, 0x100 ;  /* 0x0000010000047836 */ /* 0x000fe20000000000 */
[----:B------:R-:W1:Y:S02]  /*2720*/  SYNCS.PHASECHK.TRANS64.TRYWAIT P0, [R0+URZ+0xf0], R5 ;  /* 0x0000f005000075a7 */ /* 0x000e6400080011ff */
[----:B-1----:R-:W-:Y:S05]  /*2730*/  @!P0 BRA `(.L_x_43) ;  /* 0x0000008800548947 */ /* 0x002fea0003800000 */
.L_x_145:
[----:B------:R-:W-:Y:S01]  /*2740*/  ULEA UR5, UR6, UR37, 0x3 ;  /* 0x0000002506057291 */ /* 0x000fe2000f8e18ff */
[----:B------:R-:W-:Y:S02]  /*2750*/  PRMT R4, RZ, 0x654, R4 ;  /* 0x00000654ff047816 */ /* 0x000fe40000000004 */
[----:B-1----:R-:W-:Y:S01]  /*2760*/  SHF.L.U32 R5, R12, 0x1f, RZ ;  /* 0x0000001f0c057819 */ /* 0x002fe200000006ff */
[----:B------:R-:W-:Y:S01]  /*2770*/  UIADD3 UR4, UPT, UPT, UR5, 0xb0, URZ ;  /* 0x000000b005047890 */ /* 0x000fe2000fffe0ff */
[----:B------:R1:W-:Y:S05]  /*2780*/  SYNCS.ARRIVE.TRANS64.RED.A1T0 RZ, [R4+URZ], RZ ;  /* 0x000000ff04ff79a7 */ /* 0x0003ea00081004ff */
[----:B------:R-:W-:Y:S01]  /*2790*/  IMAD.U32 R7, RZ, RZ, UR4 ;  /* 0x00000004ff077e24 */ /* 0x000fe2000f8e00ff */
[----:B------:R-:W2:Y:S04]  /*27a0*/  SYNCS.PHASECHK.TRANS64.TRYWAIT P0, [UR5+0xc0], R5 ;  /* 0x0000c005ff0075a7 */ /* 0x000ea80008001105 */
[----:B------:R-:W-:Y:S01]  /*27b0*/  PRMT R6, R2, 0x654, R7 ;  /* 0x0000065402067816 */ /* 0x000fe20000000007 */
[----:B-1----:R-:W-:Y:S01]  /*27c0*/  @!P2 IMAD.MOV.U32 R4, RZ, RZ, 0x10 ;  /* 0x00000010ff04a424 */ /* 0x002fe200078e00ff */
[----:B--2---:R-:W-:Y:S06]  /*27d0*/  @!P0 BRA `(.L_x_44) ;  /* 0x0000008800408947 */ /* 0x004fec0003800000 */
.L_x_147:
[----:B------:R-:W-:Y:S01]  /*27e0*/  ULEA UR4, UR6, UR37, 0x4 ;  /* 0x0000002506047291 */ /* 0x000fe2000f8e20ff */
[----:B------:R-:W-:Y:S01]  /*27f0*/  SEL R3, R6, R3, !P2 ;  /* 0x0000000306037207 */ /* 0x000fe20005000000 */
[----:B------:R-:W-:Y:S01]  /*2800*/  UIADD3 UR5, UPT, UPT, UR5, 0xb0, URZ ;  /* 0x000000b005057890 */ /* 0x000fe2000fffe0ff */
[----:B-1----:R-:W-:Y:S01]  /*2810*/  LEA R0, R11, UR37, 0x3 ;  /* 0x000000250b007c11 */ /* 0x002fe2000f8e18ff */
[----:B------:R-:W-:Y:S01]  /*2820*/  UIADD3 UR4, UPT, UPT, UR4, 0x120, URZ ;  /* 0x0000012004047890 */ /* 0x000fe2000fffe0ff */
[----:B------:R-:W-:Y:S01]  /*2830*/  SHF.L.U32 R5, R10, 0x1f, RZ ;  /* 0x0000001f0a057819 */ /* 0x000fe200000006ff */
[----:B------:R1:W-:Y:S01]  /*2840*/  @!P2 SYNCS.ARRIVE.TRANS64.RED RZ, [R3+URZ], R4 ;  /* 0x0000000403ffa9a7 */ /* 0x0003e200080004ff */
[----:B------:R-:W-:Y:S01]  /*2850*/  UIADD3 UR6, UPT, UPT, UR6, 0x1, URZ ;  /* 0x0000000106067890 */ /* 0x000fe2000fffe0ff */
[----:B------:R-:W-:-:S03]  /*2860*/  VIADD R8, R8, 0x1 ;  /* 0x0000000108087836 */ /* 0x000fc60000000000 */
[----:B------:R-:W-:Y:S02]  /*2870*/  UISETP.NE.AND UP0, UPT, UR6, 0x2, UPT ;  /* 0x000000020600788c */ /* 0x000fe4000bf05270 */
[----:B------:R-:W-:Y:S06]  /*2880*/  UGETNEXTWORKID.BROADCAST [UR4], [UR5] ;  /* 0x00000000040073ca */ /* 0x000fec0008000100 */
[----:B------:R-:W-:Y:S01]  /*2890*/  USEL UR4, URZ, 0x1, UP0 ;  /* 0x00000001ff047887 */ /* 0x000fe20008000000 */
[----:B------:R-:W-:Y:S01]  /*28a0*/  ISETP.NE.AND P0, PT, R8, 0x2, PT ;  /* 0x000000020800780c */ /* 0x000fe20003f05270 */
[----:B------:R-:W-:Y:S01]  /*28b0*/  USEL UR6, UR6, URZ, UP0 ;  /* 0x000000ff06067287 */ /* 0x000fe20008000000 */
[----:B------:R-:W2:Y:S03]  /*28c0*/  SYNCS.PHASECHK.TRANS64.TRYWAIT P1, [R0+URZ+0xb0], R5 ;  /* 0x0000b005000075a7 */ /* 0x000ea600080211ff */
[----:B------:R-:W-:Y:S01]  /*28d0*/  LOP3.LUT R12, R12, UR4, RZ, 0x3c, !PT ;  /* 0x000000040c0c7c12 */ /* 0x000fe2000f8e3cff */
[----:B-12---:R-:W-:Y:S07]  /*28e0*/  @!P1 BRA `(.L_x_45) ;  /* 0x0000008800149947 */ /* 0x006fee0003800000 */
.L_x_148:
[C---:B------:R-:W-:Y:S01]  /*28f0*/  LEA R4, R11.reuse, UR37, 0x4 ;  /* 0x000000250b047c11 */ /* 0x040fe2000f8e20ff */
[----:B-1----:R-:W-:Y:S01]  /*2900*/  VIADD R0, R0, 0xc0 ;  /* 0x000000c000007836 */ /* 0x002fe20000000000 */
[----:B------:R-:W-:Y:S01]  /*2910*/  SEL R8, R8, RZ, P0 ;  /* 0x000000ff08087207 */ /* 0x000fe20000000000 */
[----:B------:R-:W-:-:S03]  /*2920*/  VIADD R11, R11, 0x1 ;  /* 0x000000010b0b7836 */ /* 0x000fc60000000000 */
[----:B------:R-:W1:Y:S01]  /*2930*/  LDS.128 R4, [R4+0x120] ;  /* 0x0001200004047984 */ /* 0x000e620000000c00 */
[----:B------:R-:W-:Y:S02]  /*2940*/  PRMT R0, RZ, 0x654, R0 ;  /* 0x00000654ff007816 */ /* 0x000fe40000000000 */
[C---:B------:R-:W-:Y:S01]  /*2950*/  ISETP.NE.AND P1, PT, R11.reuse, 0x2, PT ;  /* 0x000000020b00780c */ /* 0x040fe20003f25270 */
[----:B------:R-:W-:Y:S01]  /*2960*/  @!PT LDS RZ, [RZ] ;  /* 0x00000000fffff984 */ /* 0x000fe20000000800 */
[----:B------:R-:W-:Y:S01]  /*2970*/  @!PT LDS RZ, [RZ] ;  /* 0x00000000fffff984 */ /* 0x000fe20000000800 */
[----:B------:R-:W-:Y:S01]  /*2980*/  @!PT LDS RZ, [RZ] ;  /* 0x00000000fffff984 */ /* 0x000fe20000000800 */
[----:B------:R-:W-:Y:S01]  /*2990*/  @!PT LDS RZ, [RZ] ;  /* 0x00000000fffff984 */ /* 0x000fe20000000800 */
[----:B------:R2:W-:Y:S06]  /*29a0*/  MEMBAR.ALL.CTA ;  /* 0x0000000000007992 */ /* 0x0005ec0000008000 */
[----:B--2---:R-:W2:Y:S01]  /*29b0*/  FENCE.VIEW.ASYNC.S ;  /* 0x00000000000073c6 */ /* 0x004ea20000000000 */
[----:B------:R-:W-:Y:S01]  /*29c0*/  SEL R11, R11, RZ, P1 ;  /* 0x000000ff0b0b7207 */ /* 0x000fe20000800000 */
[----:B--2---:R2:W-:Y:S01]  /*29d0*/  SYNCS.ARRIVE.TRANS64.RED.A1T0 RZ, [R0+URZ], RZ ;  /* 0x000000ff00ff79a7 */ /* 0x0045e200081004ff */
[----:B-1----:R-:W-:-:S02]  /*29e0*/  LOP3.LUT P3, RZ, R6, 0x1, RZ, 0xc0, !PT ;  /* 0x0000000106ff7812 */ /* 0x002fc4000786c0ff */
[----:B------:R-:W-:-:S04]  /*29f0*/  SEL R5, RZ, 0x1, P1 ;  /* 0x00000001ff057807 */ /* 0x000fc80000800000 */
[----:B------:R-:W-:Y:S02]  /*2a00*/  LOP3.LUT R10, R10, R5, RZ, 0x3c, !PT ;  /* 0x000000050a0a7212 */ /* 0x000fe400078e3cff */
[----:B--2---:R-:W-:-:S04]  /*2a10*/  SEL R0, RZ, 0x1, P0 ;  /* 0x00000001ff007807 */ /* 0x004fc80000000000 */
[----:B------:R-:W-:Y:S01]  /*2a20*/  LOP3.LUT R9, R9, R0, RZ, 0x3c, !PT ;  /* 0x0000000009097212 */ /* 0x000fe200078e3cff */
[----:B------:R-:W-:Y:S06]  /*2a30*/  @P3 BRA `(.L_x_46) ;  /* 0xfffffffc002c3947 */ /* 0x000fec000383ffff */
[----:B------:R-:W-:Y:S01]  /*2a40*/  ULEA UR5, UR6, UR37, 0x3 ;  /* 0x0000002506057291 */ /* 0x000fe2000f8e18ff */
[----:B------:R-:W-:-:S08]  /*2a50*/  SHF.L.U32 R3, R12, 0x1f, RZ ;  /* 0x0000001f0c037819 */ /* 0x000fd000000006ff */
[----:B------:R-:W1:Y:S02]  /*2a60*/  SYNCS.PHASECHK.TRANS64 P0, [UR5+0xc0], R3 ;  /* 0x0000c003ff0075a7 */ /* 0x000e640008001005 */
[----:B-1----:R-:W-:Y:S05]  /*2a70*/  @P0 BRA `(.L_x_47) ;  /* 0x0000000000080947 */ /* 0x002fea0003800000 */
[----:B------:R-:W1:Y:S02]  /*2a80*/  SYNCS.PHASECHK.TRANS64.TRYWAIT P0, [UR5+0xc0], R3 ;  /* 0x0000c003ff0075a7 */ /* 0x000e640008001105 */
[----:B-1----:R-:W-:Y:S05]  /*2a90*/  @!P0 BRA `(.L_x_48) ;  /* 0x0000008400bc8947 */ /* 0x002fea0003800000 */
.L_x_47:
[----:B------:R-:W-:-:S04]  /*2aa0*/  UIADD3 UR4, UPT, UPT, UR6, 0x1, URZ ;  /* 0x0000000106047890 */ /* 0x000fc8000fffe0ff */
[----:B------:R-:W-:-:S04]  /*2ab0*/  UISETP.NE.AND UP0, UPT, UR4, 0x2, UPT ;  /* 0x000000020400788c */ /* 0x000fc8000bf05270 */
[----:B------:R-:W-:Y:S02]  /*2ac0*/  USEL UR7, URZ, 0x1, UP0 ;  /* 0x00000001ff077887 */ /* 0x000fe40008000000 */
[----:B------:R-:W-:-:S04]  /*2ad0*/  USEL UR4, UR4, URZ, UP0 ;  /* 0x000000ff04047287 */ /* 0x000fc80008000000 */
[----:B------:R-:W-:Y:S01]  /*2ae0*/  ULEA UR4, UR4, UR37, 0x3 ;  /* 0x0000002504047291 */ /* 0x000fe2000f8e18ff */
[----:B-1----:R-:W-:-:S04]  /*2af0*/  LOP3.LUT R3, R12, UR7, RZ, 0x3c, !PT ;  /* 0x000000070c037c12 */ /* 0x002fc8000f8e3cff */
[----:B------:R-:W-:-:S04]  /*2b00*/  SHF.L.U32 R0, R3, 0x1f, RZ ;  /* 0x0000001f03007819 */ /* 0x000fc800000006ff */
[----:B------:R-:W1:Y:S02]  /*2b10*/  SYNCS.PHASECHK.TRANS64 P0, [UR4+0xc0], R0 ;  /* 0x0000c000ff0075a7 */ /* 0x000e640008001004 */
[----:B-1----:R-:W-:Y:S05]  /*2b20*/  @P0 EXIT ;  /* 0x000000000000094d */ /* 0x002fea0003800000 */
[----:B------:R-:W-:Y:S02]  /*2b30*/  SHF.L.U32 R3, R3, 0x1f, RZ ;  /* 0x0000001f03037819 */ /* 0x000fe400000006ff */
[----:B------:R-:W-:-:S07]  /*2b40*/  MOV R0, UR4 ;  /* 0x0000000400007c02 */ /* 0x000fce0008000f00 */
.L_x_49:
[----:B-1----:R1:W2:Y:S02]  /*2b50*/  SYNCS.PHASECHK.TRANS64.TRYWAIT P0, [R0+URZ+0xc0], R3 ;  /* 0x0000c003000075a7 */ /* 0x0022a400080011ff */
[----:B--2---:R-:W-:Y:S05]  /*2b60*/  @!P0 NANOSLEEP.SYNCS 0x989680 ;  /* 0x009896800000895d */ /* 0x004fea0003900000 */
[----:B------:R-:W2:Y:S02]  /*2b70*/  @!P0 SYNCS.PHASECHK.TRANS64 P0, [R0+URZ+0xc0], R3 ;  /* 0x0000c003000085a7 */ /* 0x000ea400080010ff */
[----:B--2---:R-:W-:Y:S05]  /*2b80*/  @P0 EXIT ;  /* 0x000000000000094d */ /* 0x004fea0003800000 */
[----:B------:R-:W-:Y:S05]  /*2b90*/  BRA `(.L_x_49) ;  /* 0xfffffffc00ec7947 */ /* 0x000fea000383ffff */
.L_x_42:
[----:B------:R-:W-:-:S09]  /*2ba0*/  UISETP.NE.AND UP1, UPT, UR8, URZ, UPT ;  /* 0x000000ff0800728c */ /* 0x000fd2000bf25270 */
[----:B------:R-:W-:Y:S05]  /*2bb0*/  BRA.U UP1, `(.L_x_50) ;  /* 0x0000000d01347547 */ /* 0x000fea000b800000 */
[----:B------:R-:W-:Y:S01]  /*2bc0*/  UMOV UR4, 0x40 ;  /* 0x0000004000047882 */ /* 0x000fe20000000000 */
[----:B------:R-:W-:Y:S01]  /*2bd0*/  NOP ;  /* 0x0000000000007918 */ /* 0x000fe20000000000 */
[----:B------:R-:W-:Y:S01]  /*2be0*/  ULEA UR4, UR37, UR4, 0x18 ;  /* 0x0000000425047291 */ /* 0x000fe2000f8ec0ff */
[----:B------:R-:W-:Y:S02]  /*2bf0*/  UMOV UR5, 0x400 ;  /* 0x0000040000057882 */ /* 0x000fe40000000000 */
[----:B------:R-:W-:-:S06]  /*2c00*/  ULEA UR37, UR37, UR5, 0x18 ;  /* 0x0000000525257291 */ /* 0x000fcc000f8ec0ff */
[----:B------:R-:W1:Y:S02]  /*2c10*/  LDS.U8 R0, [UR4+0x1c] ;  /* 0x00001c04ff007984 */ /* 0x000e640008000000 */
[----:B-1----:R-:W-:-:S13]  /*2c20*/  ISETP.NE.AND P0, PT, R0, RZ, PT ;  /* 0x000000ff0000720c */ /* 0x002fda0003f05270 */
[----:B------:R-:W-:Y:S05]  /*2c30*/  @P0 BRA `(.L_x_51) ;  /* 0x0000000000580947 */ /* 0x000fea0003800000 */
[----:B------:R-:W-:-:S13]  /*2c40*/  ELECT P0, URZ, PT ;  /* 0x0000000000ff782f */ /* 0x000fda0003800000 */
[----:B------:R-:W-:Y:S05]  /*2c50*/  @!P0 BRA `(.L_x_52) ;  /* 0x0000000000608947 */ /* 0x000fea0003800000 */
[----:B------:R-:W-:Y:S01]  /*2c60*/  UMOV UR5, 0x10 ;  /* 0x0000001000057882 */ /* 0x000fe20000000000 */
[----:B------:R-:W-:Y:S01]  /*2c70*/  HFMA2 R0, -RZ, RZ, 0, 5.9604644775390625e-08 ;  /* 0x00000001ff007431 */ /* 0x000fe200000001ff */
[----:B------:R-:W-:-:S03]  /*2c80*/  MOV R2, 0xffff ;  /* 0x0000ffff00027802 */ /* 0x000fc60000000f00 */
[----:B------:R-:W-:Y:S04]  /*2c90*/  DEPBAR.LE SB1, 0x36 ;  /* 0x00009d800000791a */ /* 0x000fe80000000000 */
[----:B------:R-:W1:Y:S02]  /*2ca0*/  UTCATOMSWS.FIND_AND_SET.ALIGN UP0, UR5, UR5 ;  /* 0x00000005000575e3 */ /* 0x000e640008000800 */
[----:B-1----:R-:W-:Y:S01]  /*2cb0*/  MOV R3, UR5 ;  /* 0x0000000500037c02 */ /* 0x002fe20008000f00 */
[----:B------:R-:W-:Y:S06]  /*2cc0*/  BRA.U UP0, `(.L_x_53) ;  /* 0x0000000100187547 */ /* 0x000fec000b800000 */
.L_x_54:
[----:B------:R-:W-:Y:S05]  /*2cd0*/  NANOSLEEP 0x64 ;  /* 0x000000640000795d */ /* 0x000fea0003800000 */
[----:B------:R-:W-:-:S05]  /*2ce0*/  UMOV UR5, 0x10 ;  /* 0x0000001000057882 */ /* 0x000fca0000000000 */
[----:B------:R-:W-:Y:S04]  /*2cf0*/  DEPBAR.LE SB1, 0x36 ;  /* 0x00009d800000791a */ /* 0x000fe80000000000 */
[----:B------:R-:W1:Y:S02]  /*2d00*/  UTCATOMSWS.FIND_AND_SET.ALIGN UP0, UR5, UR5 ;  /* 0x00000005000575e3 */ /* 0x000e640008000800 */
[----:B-1----:R-:W-:Y:S01]  /*2d10*/  MOV R3, UR5 ;  /* 0x0000000500037c02 */ /* 0x002fe20008000f00 */
[----:B------:R-:W-:Y:S05]  /*2d20*/  BRA.U !UP0, `(.L_x_54) ;  /* 0xfffffffd08e87547 */ /* 0x000fea000b83ffff */
.L_x_53:
[-C--:B------:R-:W-:Y:S02]  /*2d30*/  SHF.L.U32 R2, R2, R3.reuse, RZ ;  /* 0x0000000302027219 */ /* 0x080fe400000006ff */
[----:B------:R-:W-:Y:S01]  /*2d40*/  SHF.L.U32 R0, R0, R3, RZ ;  /* 0x0000000300007219 */ /* 0x000fe200000006ff */
[----:B------:R-:W-:Y:S02]  /*2d50*/  IMAD.SHL.U32 R3, R3, 0x20, RZ ;  /* 0x0000002003037824 */ /* 0x000fe400078e00ff */
[----:B------:R1:W-:Y:S04]  /*2d60*/  ATOMS.OR RZ, [UR4+0x14], R2 ;  /* 0x00001402ffff798c */ /* 0x0003e8000b000004 */
[----:B------:R1:W-:Y:S04]  /*2d70*/  ATOMS.OR RZ, [UR4+0x18], R0 ;  /* 0x00001800ffff798c */ /* 0x0003e8000b000004 */
[----:B------:R1:W-:Y:S01]  /*2d80*/  STS [UR37+0x140], R3 ;  /* 0x00014003ff007988 */ /* 0x0003e20008000825 */
[----:B------:R-:W-:Y:S05]  /*2d90*/  BRA `(.L_x_52) ;  /* 0x0000000000107947 */ /* 0x000fea0003800000 */
.L_x_51:
[----:B------:R-:W-:Y:S02]  /*2da0*/  MOV R0, 0xffffffff ;  /* 0xffffffff00007802 */ /* 0x000fe40000000f00 */
[----:B------:R-:W-:-:S03]  /*2db0*/  MOV R2, 0x2de0 ;  /* 0x00002de000027802 */ /* 0x000fc60000000f00 */
[----:B------:R1:W-:Y:S04]  /*2dc0*/  STS [UR37+0x140], R0 ;  /* 0x00014000ff007988 */ /* 0x0003e80008000825 */
[----:B-1-3-5:R-:W-:Y:S05]  /*2dd0*/  CALL.REL.NOINC `($__internal_1_$__cuda_sm10x_tcgen05_guardrail_trap_phase_invalid_during_alloc) ;  /* 0x0000008800d47944 */ /* 0x02afea0003c00000 */
.L_x_52:
[----:B------:R-:W-:Y:S05]  /*2de0*/  WARPSYNC.ALL ;  /* 0x0000000000007948 */ /* 0x000fea0003800000 */
[----:B------:R-:W2:Y:S01]  /*2df0*/  S2UR UR6, SR_CgaCtaId ;  /* 0x00000000000679c3 */ /* 0x000ea20000008800 */
[----:B------:R-:W-:Y:S01]  /*2e00*/  UMOV UR4, 0x400 ;  /* 0x0000040000047882 */ /* 0x000fe20000000000 */
[----:B------:R-:W-:-:S06]  /*2e10*/  NOP ;  /* 0x0000000000007918 */ /* 0x000fcc0000000000 */
[----:B------:R-:W-:Y:S06]  /*2e20*/  BAR.ARV 0x6, 0xa0 ;  /* 0x0182800000007b1d */ /* 0x000fec0000002000 */
[----:B------:R-:W4:Y:S01]  /*2e30*/  LDCU UR7, c[0x0][0x38c] ;  /* 0x00007180ff0777ac */ /* 0x000f220008000800 */
[----:B------:R-:W-:Y:S01]  /*2e40*/  IMAD.MOV.U32 R11, RZ, RZ, 0x1 ;  /* 0x00000001ff0b7424 */ /* 0x000fe200078e00ff */
[----:B------:R-:W-:Y:S01]  /*2e50*/  CS2R R8, SRZ ;  /* 0x0000000000087805 */ /* 0x000fe2000001ff00 */
[----:B------:R-:W-:Y:S01]  /*2e60*/  IMAD.MOV.U32 R10, RZ, RZ, RZ ;  /* 0x000000ffff0a7224 */ /* 0x000fe200078e00ff */
[----:B------:R-:W-:Y:S01]  /*2e70*/  UMOV UR18, URZ ;  /* 0x000000ff00127c82 */ /* 0x000fe20008000000 */
[----:B------:R-:W-:Y:S01]  /*2e80*/  UMOV UR17, URZ ;  /* 0x000000ff00117c82 */ /* 0x000fe20008000000 */
[----:B------:R-:W-:Y:S01]  /*2e90*/  UMOV UR22, 0x0 ;  /* 0x0000000000167882 */ /* 0x000fe20000000000 */
[----:B------:R-:W-:Y:S01]  /*2ea0*/  UMOV UR23, 0x8400010 ;  /* 0x0840001000177882 */ /* 0x000fe20000000000 */
[----:B------:R-:W-:Y:S01]  /*2eb0*/  UMOV UR20, 0x0 ;  /* 0x0000000000147882 */ /* 0x000fe20000000000 */
[----:B------:R-:W-:Y:S01]  /*2ec0*/  UMOV UR21, 0x8400010 ;  /* 0x0840001000157882 */ /* 0x000fe20000000000 */
[----:B--2---:R-:W-:Y:S01]  /*2ed0*/  ULEA UR6, UR6, UR4, 0x18 ;  /* 0x0000000406067291 */ /* 0x004fe2000f8ec0ff */
[----:B------:R-:W2:Y:S03]  /*2ee0*/  LDCU UR4, c[0x0][0x38c] ;  /* 0x00007180ff0477ac */ /* 0x000ea60008000800 */
[----:B------:R-:W-:-:S02]  /*2ef0*/  UIADD3 UR11, UPT, UPT, UR6, 0x10800, URZ ;  /* 0x00010800060b7890 */ /* 0x000fc4000fffe0ff */
[----:B----4-:R-:W-:-:S03]  /*2f00*/  UIADD3 UR7, UPT, UPT, UR7, 0x1f, URZ ;  /* 0x0000001f07077890 */ /* 0x010fc6000fffe0ff */
[----:B-1----:R-:W1:Y:S01]  /*2f10*/  LDS R0, [UR6+0x140] ;  /* 0x00014006ff007984 */ /* 0x002e620008000800 */
[----:B------:R-:W-:Y:S02]  /*2f20*/  UIADD3 UR12, UPT, UPT, UR6, 0x1c800, URZ ;  /* 0x0001c800060c7890 */ /* 0x000fe4000fffe0ff */
[----:B------:R-:W-:Y:S02]  /*2f30*/  USHF.R.S32.HI UR5, URZ, 0x1f, UR7 ;  /* 0x0000001fff057899 */ /* 0x000fe40008011407 */
[----:B------:R-:W-:Y:S02]  /*2f40*/  USHF.R.U32.HI UR11, URZ, 0x4, UR11 ;  /* 0x00000004ff0b7899 */ /* 0x000fe4000801160b */
[----:B------:R-:W-:Y:S02]  /*2f50*/  ULEA.HI UR5, UR5, UR7, URZ, 0x5 ;  /* 0x0000000705057291 */ /* 0x000fe4000f8f28ff */
[----:B------:R-:W-:Y:S02]  /*2f60*/  USHF.R.U32.HI UR12, URZ, 0x4, UR12 ;  /* 0x00000004ff0c7899 */ /* 0x000fe4000801160c */
[----:B------:R-:W-:-:S02]  /*2f70*/  USHF.R.S32.HI UR5, URZ, 0x5, UR5 ;  /* 0x00000005ff057899 */ /* 0x000fc40008011405 */
[----:B------:R-:W-:Y:S02]  /*2f80*/  ULOP3.LUT UR11, UR11, 0x3fff, URZ, 0xc0, !UPT ;  /* 0x00003fff0b0b7892 */ /* 0x000fe4000f8ec0ff */
[----:B------:R-:W-:Y:S02]  /*2f90*/  UISETP.LT.AND UP0, UPT, UR5, 0x1, UPT ;  /* 0x000000010500788c */ /* 0x000fe4000bf01270 */
[----:B------:R-:W-:Y:S02]  /*2fa0*/  ULOP3.LUT UR12, UR12, 0x3fff, URZ, 0xc0, !UPT ;  /* 0x00003fff0c0c7892 */ /* 0x000fe4000f8ec0ff */
[----:B------:R-:W-:Y:S02]  /*2fb0*/  USEL UR10, UR5, 0x1, !UP0 ;  /* 0x00000001050a7887 */ /* 0x000fe4000c000000 */
[----:B------:R-:W-:Y:S02]  /*2fc0*/  ULOP3.LUT UR11, UR11, 0x10000, URZ, 0xfc, !UPT ;  /* 0x000100000b0b7892 */ /* 0x000fe4000f8efcff */
[----:B------:R-:W-:-:S02]  /*2fd0*/  ULOP3.LUT UR12, UR12, 0x10000, URZ, 0xfc, !UPT ;  /* 0x000100000c0c7892 */ /* 0x000fc4000f8efcff */
[----:B------:R-:W-:Y:S02]  /*2fe0*/  UIADD3 UR10, UPT, UPT, -UR10, URZ, URZ ;  /* 0x000000ff0a0a7290 */ /* 0x000fe4000fffe1ff */
[----:B--2---:R-:W-:Y:S01]  /*2ff0*/  UISETP.GE.AND UP3, UPT, UR4, 0x1, UPT ;  /* 0x000000010400788c */ /* 0x004fe2000bf66270 */
[----:B-1----:R-:W-:-:S15]  /*3000*/  R2UR UR19, R0 ;  /* 0x00000000001372ca */ /* 0x002fde00000e0000 */
.L_x_61:
[----:B------:R-:W-:Y:S02]  /*3010*/  LEA R0, R10, UR6, 0x3 ;  /* 0x000000060a007c11 */ /* 0x000fe4000f8e18ff */
[----:B------:R-:W-:Y:S02]  /*3020*/  SHF.L.U32 R5, R9, 0x1f, RZ ;  /* 0x0000001f09057819 */ /* 0x000fe400000006ff */
[----:B------:R-:W-:Y:S01]  /*3030*/  PLOP3.LUT P0, PT, PT, PT, UP3, 0x80, 0x8 ;  /* 0x000000000008781c */ /* 0x000fe20003f0f038 */
[----:B------:R-:W-:Y:S01]  /*3040*/  VIADD R3, R0, 0xc0 ;  /* 0x000000c000037836 */ /* 0x000fe20000000000 */
[----:B-1----:R-:W1:Y:S02]  /*3050*/  SYNCS.PHASECHK.TRANS64.TRYWAIT P1, [R0+URZ+0xb0], R5 ;  /* 0x0000b005000075a7 */ /* 0x002e6400080211ff */
[----:B-1--4-:R-:W-:Y:S09]  /*3060*/  @!P1 BRA `(.L_x_55) ;  /* 0x0000008000609947 */ /* 0x012ff20003800000 */
.L_x_150:
[----:B------:R-:W-:Y:S01]  /*3070*/  LEA R4, R10, UR6, 0x4 ;  /* 0x000000060a047c11 */ /* 0x000fe2000f8e20ff */
[----:B------:R-:W-:Y:S01]  /*3080*/  @UP3 ULEA UR4, UR17, UR6, 0x3 ;  /* 0x0000000611043291 */ /* 0x000fe2000f8e18ff */
[----:B------:R-:W-:Y:S01]  /*3090*/  PLOP3.LUT P2, PT, PT, PT, PT, 0x80, 0x8 ;  /* 0x000000000008781c */ /* 0x000fe20003f4f070 */
[----:B------:R-:W-:Y:S01]  /*30a0*/  ULEA UR8, UR18, UR6, 0x3 ;  /* 0x0000000612087291 */ /* 0x000fe2000f8e18ff */
[----:B------:R-:W-:Y:S01]  /*30b0*/  PRMT R3, RZ, 0x654, R3 ;  /* 0x00000654ff037816 */ /* 0x000fe20000000003 */
[----:B------:R-:W-:Y:S01]  /*30c0*/  ULEA UR9, UR18, UR19, 0x8 ;  /* 0x0000001312097291 */ /* 0x000fe2000f8e40ff */
[----:B-1----:R-:W1:Y:S01]  /*30d0*/  LDS.128 R4, [R4+0x120] ;  /* 0x0001200004047984 */ /* 0x002e620000000c00 */
[----:B------:R-:W-:Y:S02]  /*30e0*/  @P0 SHF.L.U32 R2, R8, 0x1f, RZ ;  /* 0x0000001f08020819 */ /* 0x000fe400000006ff */
[----:B------:R-:W-:Y:S01]  /*30f0*/  SHF.L.U32 R0, R11, 0x1f, RZ ;  /* 0x0000001f0b007819 */ /* 0x000fe200000006ff */
[----:B------:R-:W-:Y:S01]  /*3100*/  @!PT LDS RZ, [RZ] ;  /* 0x00000000fffff984 */ /* 0x000fe20000000800 */
[----:B------:R-:W-:Y:S01]  /*3110*/  @!PT LDS RZ, [RZ] ;  /* 0x00000000fffff984 */ /* 0x000fe20000000800 */
[----:B------:R-:W-:Y:S01]  /*3120*/  @!PT LDS RZ, [RZ] ;  /* 0x00000000fffff984 */ /* 0x000fe20000000800 */
[----:B------:R-:W-:Y:S01]  /*3130*/  @!PT LDS RZ, [RZ] ;  /* 0x00000000fffff984 */ /* 0x000fe20000000800 */
[----:B------:R2:W-:Y:S06]  /*3140*/  MEMBAR.ALL.CTA ;  /* 0x0000000000007992 */ /* 0x0005ec0000008000 */
[----:B--2---:R-:W2:Y:S02]  /*3150*/  FENCE.VIEW.ASYNC.S ;  /* 0x00000000000073c6 */ /* 0x004ea40000000000 */
[----:B--2---:R2:W-:Y:S01]  /*3160*/  SYNCS.ARRIVE.TRANS64.RED.A1T0 RZ, [R3+URZ], RZ ;  /* 0x000000ff03ff79a7 */ /* 0x0045e200081004ff */
[----:B------:R2:W4:Y:S01]  /*3170*/  @P0 SYNCS.PHASECHK.TRANS64.TRYWAIT P2, [UR4], R2 ;  /* 0x00000002ff0005a7 */ /* 0x0005220008041104 */
[----:B-1----:R-:W-:Y:S01]  /*3180*/  LOP3.LUT P1, RZ, R6, 0x1, RZ, 0xc0, !PT ;  /* 0x0000000106ff7812 */ /* 0x002fe2000782c0ff */
[----:B------:R-:W1:Y:S02]  /*3190*/  SYNCS.PHASECHK.TRANS64.TRYWAIT P0, [UR8+0xe0], R0 ;  /* 0x0000e000ff0075a7 */ /* 0x000e640008001108 */
[----:B-12-4-:R-:W-:Y:S10]  /*31a0*/  @!P0 BRA `(.L_x_56) ;  /* 0x0000008000248947 */ /* 0x016ff40003800000 */
.L_x_152:
[----:B------:R-:W-:Y:S01]  /*31b0*/  IADD3 R10, PT, PT, R10, 0x1, RZ ;  /* 0x000000010a0a7810 */ /* 0x000fe20007ffe0ff */
[----:B------:R-:W-:Y:S06]  /*31c0*/  BRA.U !UP3, `(.L_x_57) ;  /* 0x000000010b987547 */ /* 0x000fec000b800000 */
[----:B------:R-:W-:Y:S01]  /*31d0*/  UPLOP3.LUT UP4, UPT, UPT, UPT, UPT, 0x40, 0x4 ;  /* 0x000000000004789c */ /* 0x000fe20003f8e870 */
[----:B------:R-:W-:Y:S01]  /*31e0*/  UMOV UR16, UR10 ;  /* 0x0000000a00107c82 */ /* 0x000fe20008000000 */
[----:B------:R-:W-:Y:S01]  /*31f0*/  UMOV UR15, UR5 ;  /* 0x00000005000f7c82 */ /* 0x000fe20008000000 */
[----:B------:R-:W-:-:S08]  /*3200*/  UMOV UR14, UR17 ;  /* 0x00000011000e7c82 */ /* 0x000fd00008000000 */
.L_x_60:
[----:B------:R-:W-:Y:S02]  /*3210*/  UIADD3 UR16, UPT, UPT, UR16, 0x1, URZ ;  /* 0x0000000110107890 */ /* 0x000fe4000fffe0ff */
[----:B--2---:R-:W-:Y:S02]  /*3220*/  ULEA UR7, UR14, UR6, 0x3 ;  /* 0x000000060e077291 */ /* 0x004fe4000f8e18ff */
[----:B------:R-:W-:Y:S01]  /*3230*/  UISETP.NE.AND UP0, UPT, UR16, URZ, UPT ;  /* 0x000000ff1000728c */ /* 0x000fe2000bf05270 */
[----:B----4-:R-:W-:Y:S10]  /*3240*/  @P2 BRA `(.L_x_58) ;  /* 0x00000000000c2947 */ /* 0x010ff40003800000 */
[----:B-1----:R-:W-:Y:S04]  /*3250*/  SHF.L.U32 R3, R8, 0x1f, RZ ;  /* 0x0000001f08037819 */ /* 0x002fe800000006ff */
[----:B------:R-:W1:Y:S02]  /*3260*/  SYNCS.PHASECHK.TRANS64.TRYWAIT P0, [UR7], R3 ;  /* 0x00000003ff0075a7 */ /* 0x000e640008001107 */
[----:B-1----:R-:W-:Y:S05]  /*3270*/  @!P0 BRA `(.L_x_59) ;  /* 0x0000008000088947 */ /* 0x002fea0003800000 */
.L_x_58:
[----:B------:R-:W-:Y:S01]  /*3280*/  UISETP.NE.AND UP1, UPT, UR15, 0x1, UPT ;  /* 0x000000010f00788c */ /* 0x000fe2000bf25270 */
[----:B------:R-:W-:Y:S01]  /*3290*/  PLOP3.LUT P2, PT, PT, PT, PT, 0x80, 0x8 ;  /* 0x000000000008781c */ /* 0x000fe20003f4f070 */
[----:B------:R-:W-:Y:S02]  /*32a0*/  UIADD3 UR17, UPT, UPT, UR14, 0x1, URZ ;  /* 0x000000010e117890 */ /* 0x000fe4000fffe0ff */
[----:B------:R-:W-:Y:S02]  /*32b0*/  ULEA UR24, UR14, UR12, 0xa ;  /* 0x0000000c0e187291 */ /* 0x000fe4000f8e50ff */
[----:B------:R-:W-:Y:S01]  /*32c0*/  UISETP.NE.AND UP2, UPT, UR17, 0x6, UPT ;  /* 0x000000061100788c */ /* 0x000fe2000bf45270 */
[----:B------:R-:W-:Y:S01]  /*32d0*/  PLOP3.LUT P0, PT, PT, PT, UP1, 0x80, 0x8 ;  /* 0x000000000008781c */ /* 0x000fe20003f0f018 */
[----:B------:R-:W-:Y:S02]  /*32e0*/  ULEA UR26, UR14, UR11, 0x9 ;  /* 0x0000000b0e1a7291 */ /* 0x000fe4000f8e48ff */
[----:B------:R-:W-:Y:S02]  /*32f0*/  USEL UR13, URZ, 0x1, UP2 ;  /* 0x00000001ff0d7887 */ /* 0x000fe40009000000 */
[----:B------:R-:W-:Y:S02]  /*3300*/  USEL UR17, UR17, URZ, UP2 ;  /* 0x000000ff11117287 */ /* 0x000fe40009000000 */
[----:B------:R-:W-:Y:S02]  /*3310*/  UIADD3 UR30, UPT, UPT, UR24, 0x2, URZ ;  /* 0x00000002181e7890 */ /* 0x000fe4000fffe0ff */
[----:B------:R-:W-:Y:S01]  /*3320*/  @UP1 ULEA UR4, UR17, UR6, 0x3 ;  /* 0x0000000611041291 */ /* 0x000fe2000f8e18ff */
[----:B------:R-:W-:Y:S01]  /*3330*/  LOP3.LUT R8, R8, UR13, RZ, 0x3c, !PT ;  /* 0x0000000d08087c12 */ /* 0x000fe2000f8e3cff */
[----:B------:R-:W-:Y:S02]  /*3340*/  UIADD3 UR28, UPT, UPT, UR26, 0x2, URZ ;  /* 0x000000021a1c7890 */ /* 0x000fe4000fffe0ff */
[----:B------:R-:W-:Y:S01]  /*3350*/  UIADD3 UR7, UPT, UPT, UR7, 0x30, URZ ;  /* 0x0000003007077890 */ /* 0x000fe2000fffe0ff */
[----:B-1----:R-:W-:Y:S01]  /*3360*/  @P0 SHF.L.U32 R0, R8, 0x1f, RZ ;  /* 0x0000001f08000819 */ /* 0x002fe200000006ff */
[----:B------:R-:W-:Y:S01]  /*3370*/  UMOV UR25, 0x80004020 ;  /* 0x8000402000197882 */ /* 0x000fe20000000000 */
[----:B------:R-:W-:Y:S01]  /*3380*/  UMOV UR27, 0x80004020 ;  /* 0x80004020001b7882 */ /* 0x000fe20000000000 */
[----:B------:R-:W-:Y:S01]  /*3390*/  UMOV UR31, 0x80004020 ;  /* 0x80004020001f7882 */ /* 0x000fe20000000000 */
[----:B------:R2:W4:Y:S01]  /*33a0*/  @P0 SYNCS.PHASECHK.TRANS64.TRYWAIT P2, [UR4], R0 ;  /* 0x00000000ff0005a7 */ /* 0x0005220008041104 */
[----:B------:R-:W-:Y:S01]  /*33b0*/  UIADD3 UR15, UPT, UPT, UR15, -0x1, URZ ;  /* 0xffffffff0f0f7890 */ /* 0x000fe2000fffe0ff */
[----:B------:R2:W-:Y:S01]  /*33c0*/  UTCHMMA gdesc[UR26], gdesc[UR24], tmem[UR9], tmem[UR22], idesc[UR23], UP4 ;  /* 0x00ff16181a0075ea */ /* 0x0005e2000a000009 */
[----:B------:R-:W-:Y:S01]  /*33d0*/  UPLOP3.LUT UP4, UPT, UPT, UPT, UPT, 0x80, 0x8 ;  /* 0x000000000008789c */ /* 0x000fe20003f8f070 */
[----:B------:R-:W-:Y:S01]  /*33e0*/  UMOV UR29, 0x80004020 ;  /* 0x80004020001d7882 */ /* 0x000fe20000000000 */
[----:B------:R-:W-:Y:S01]  /*33f0*/  UMOV UR14, UR17 ;  /* 0x00000011000e7c82 */ /* 0x000fe20008000000 */
[----:B------:R2:W-:Y:S01]  /*3400*/  UTCHMMA gdesc[UR28], gdesc[UR30], tmem[UR9], tmem[UR20], idesc[UR21], UPT ;  /* 0x00ff141e1c0075ea */ /* 0x0005e2000b800009 */
[----:B------:R2:W-:Y:S01]  /*3410*/  UTCBAR [UR7], URZ ;  /* 0x000000ff070073e9 */ /* 0x0005e200080000ff */
[----:B------:R-:W-:Y:S06]  /*3420*/  BRA.U UP0, `(.L_x_60) ;  /* 0xfffffffd00787547 */ /* 0x000fec000b83ffff */
.L_x_57:
[----:B------:R-:W-:Y:S01]  /*3430*/  UIADD3 UR18, UPT, UPT, UR18, 0x1, URZ ;  /* 0x0000000112127890 */ /* 0x000fe2000fffe0ff */
[C---:B------:R-:W-:Y:S01]  /*3440*/  ISETP.NE.AND P0, PT, R10.reuse, 0x2, PT ;  /* 0x000000020a00780c */ /* 0x040fe20003f05270 */
[----:B------:R-:W-:Y:S02]  /*3450*/  UIADD3 UR8, UPT, UPT, UR8, 0xd0, URZ ;  /* 0x000000d008087890 */ /* 0x000fe4000fffe0ff */
[----:B------:R-:W-:Y:S01]  /*3460*/  UISETP.NE.AND UP0, UPT, UR18, 0x2, UPT ;  /* 0x000000021200788c */ /* 0x000fe2000bf05270 */
[----:B-12---:R-:W-:Y:S02]  /*3470*/  SEL R0, RZ, 0x1, P0 ;  /* 0x00000001ff007807 */ /* 0x006fe40000000000 */
[----:B------:R-:W-:Y:S01]  /*3480*/  SEL R10, R10, RZ, P0 ;  /* 0x000000ff0a0a7207 */ /* 0x000fe20000000000 */
[----:B------:R-:W-:Y:S01]  /*3490*/  USEL UR4, URZ, 0x1, UP0 ;  /* 0x00000001ff047887 */ /* 0x000fe20008000000 */
[----:B------:R-:W-:Y:S01]  /*34a0*/  LOP3.LUT R9, R9, R0, RZ, 0x3c, !PT ;  /* 0x0000000009097212 */ /* 0x000fe200078e3cff */
[----:B------:R-:W-:Y:S01]  /*34b0*/  USEL UR18, UR18, URZ, UP0 ;  /* 0x000000ff12127287 */ /* 0x000fe20008000000 */
[----:B------:R1:W-:Y:S03]  /*34c0*/  UTCBAR [UR8], URZ ;  /* 0x000000ff080073e9 */ /* 0x0003e600080000ff */
[----:B------:R-:W-:Y:S01]  /*34d0*/  LOP3.LUT R11, R11, UR4, RZ, 0x3c, !PT ;  /* 0x000000040b0b7c12 */ /* 0x000fe2000f8e3cff */
[----:B------:R-:W-:Y:S07]  /*34e0*/  @P1 BRA `(.L_x_61) ;  /* 0xfffffff800c81947 */ /* 0x000fee000383ffff */
[----:B------:R-:W2:Y:S01]  /*34f0*/  S2UR UR4, SR_CgaCtaId ;  /* 0x00000000000479c3 */ /* 0x000ea20000008800 */
[----:B------:R-:W-:Y:S01]  /*3500*/  ELECT P0, URZ, PT ;  /* 0x0000000000ff782f */ /* 0x000fe20003800000 */
[----:B------:R-:W-:Y:S01]  /*3510*/  IMAD.MOV.U32 R0, RZ, RZ, 0x1 ;  /* 0x00000001ff007424 */ /* 0x000fe200078e00ff */
[----:B------:R-:W-:Y:S01]  /*3520*/  UIADD3 UR6, UPT, UPT, UR6, 0xe0, URZ ;  /* 0x000000e006067890 */ /* 0x000fe2000fffe0ff */
[----:B------:R-:W-:Y:S01]  /*3530*/  SHF.L.U32 R3, R11, 0x1f, RZ ;  /* 0x0000001f0b037819 */ /* 0x000fe200000006ff */
[----:B------:R-:W-:-:S03]  /*3540*/  UMOV UR5, 0x40 ;  /* 0x0000004000057882 */ /* 0x000fc60000000000 */
[----:B------:R-:W-:Y:S01]  /*3550*/  UVIRTCOUNT.DEALLOC.SMPOOL 0x80 ;  /* 0x000000800000784c */ /* 0x000fe20000000000 */
[----:B--2---:R-:W-:Y:S02]  /*3560*/  ULEA UR4, UR4, UR5, 0x18 ;  /* 0x0000000504047291 */ /* 0x004fe4000f8ec0ff */
[----:B------:R-:W-:-:S07]  /*3570*/  ULEA UR5, UR18, UR6, 0x3 ;  /* 0x0000000612057291 */ /* 0x000fce000f8e18ff */
[----:B------:R2:W-:Y:S02]  /*3580*/  @P0 STS.U8 [UR4+0x1c], R0 ;  /* 0x00001c00ff000988 */ /* 0x0005e40008000004 */
[----:B------:R-:W3:Y:S02]  /*3590*/  SYNCS.PHASECHK.TRANS64.TRYWAIT P0, [UR5], R3 ;  /* 0x00000003ff0075a7 */ /* 0x000ee40008001105 */
[----:B--23--:R-:W-:Y:S05]  /*35a0*/  @!P0 BRA `(.L_x_62) ;  /* 0x0000007c00548947 */ /* 0x00cfea0003800000 */
.L_x_155:
[----:B------:R-:W-:-:S04]  /*35b0*/  UIADD3 UR7, UPT, UPT, UR18, 0x1, URZ ;  /* 0x0000000112077890 */ /* 0x000fc8000fffe0ff */
[----:B------:R-:W-:-:S04]  /*35c0*/  UISETP.NE.AND UP0, UPT, UR7, 0x2, UPT ;  /* 0x000000020700788c */ /* 0x000fc8000bf05270 */
[----:B------:R-:W-:Y:S02]  /*35d0*/  USEL UR5, URZ, 0x1, UP0 ;  /* 0x00000001ff057887 */ /* 0x000fe40008000000 */
[----:B------:R-:W-:-:S04]  /*35e0*/  USEL UR7, UR7, URZ, UP0 ;  /* 0x000000ff07077287 */ /* 0x000fc80008000000 */
[----:B------:R-:W-:Y:S01]  /*35f0*/  ULEA UR7, UR7, UR6, 0x3 ;  /* 0x0000000607077291 */ /* 0x000fe2000f8e18ff */
[----:B--2---:R-:W-:-:S04]  /*3600*/  LOP3.LUT R3, R11, UR5, RZ, 0x3c, !PT ;  /* 0x000000050b037c12 */ /* 0x004fc8000f8e3cff */
[----:B------:R-:W-:-:S04]  /*3610*/  SHF.L.U32 R3, R3, 0x1f, RZ ;  /* 0x0000001f03037819 */ /* 0x000fc800000006ff */
[----:B------:R-:W2:Y:S02]  /*3620*/  SYNCS.PHASECHK.TRANS64.TRYWAIT P0, [UR7], R3 ;  /* 0x00000003ff0075a7 */ /* 0x000ea40008001107 */
[----:B--2---:R-:W-:Y:S05]  /*3630*/  @!P0 BRA `(.L_x_63) ;  /* 0x0000007c00488947 */ /* 0x004fea0003800000 */
.L_x_157:
[----:B------:R-:W-:Y:S01]  /*3640*/  NOP ;  /* 0x0000000000007918 */ /* 0x000fe20000000000 */
[----:B--2---:R-:W2:Y:S01]  /*3650*/  LDS R0, [UR4+0x14] ;  /* 0x00001404ff007984 */ /* 0x004ea20008000800 */
[----:B------:R-:W-:Y:S01]  /*3660*/  ULOP3.LUT UR6, UR19, 0xffff, URZ, 0xc0, !UPT ;  /* 0x0000ffff13067892 */ /* 0x000fe2000f8ec0ff */
[----:B-1----:R-:W-:Y:S01]  /*3670*/  UMOV UR8, 0xffff ;  /* 0x0000ffff00087882 */ /* 0x002fe20000000000 */
[----:B------:R-:W-:Y:S02]  /*3680*/  UMOV UR5, 0x1 ;  /* 0x0000000100057882 */ /* 0x000fe40000000000 */
[----:B------:R-:W-:-:S04]  /*3690*/  USHF.R.U32.HI UR6, URZ, 0x5, UR6 ;  /* 0x00000005ff067899 */ /* 0x000fc80008011606 */
[----:B------:R-:W-:Y:S02]  /*36a0*/  USHF.L.U32 UR8, UR8, UR6, URZ ;  /* 0x0000000608087299 */ /* 0x000fe400080006ff */
[----:B------:R-:W-:-:S04]  /*36b0*/  USHF.L.U32 UR5, UR5, UR6, URZ ;  /* 0x0000000605057299 */ /* 0x000fc800080006ff */
[----:B--2---:R-:W-:-:S04]  /*36c0*/  LOP3.LUT R0, R0, UR8, RZ, 0xc0, !PT ;  /* 0x0000000800007c12 */ /* 0x004fc8000f8ec0ff */
[----:B------:R-:W-:-:S13]  /*36d0*/  ISETP.NE.AND P0, PT, R0, UR8, PT ;  /* 0x0000000800007c0c */ /* 0x000fda000bf05270 */
[----:B------:R-:W-:Y:S05]  /*36e0*/  @P0 BRA `(.L_x_64) ;  /* 0x0000000000580947 */ /* 0x000fea0003800000 */
[----:B------:R-:W1:Y:S02]  /*36f0*/  LDS R0, [UR4+0x18] ;  /* 0x00001804ff007984 */ /* 0x000e640008000800 */
[----:B-1----:R-:W-:-:S04]  /*3700*/  LOP3.LUT R0, R0, UR5, RZ, 0xc0, !PT ;  /* 0x0000000500007c12 */ /* 0x002fc8000f8ec0ff */
[----:B------:R-:W-:-:S13]  /*3710*/  ISETP.NE.AND P0, PT, R0, UR5, PT ;  /* 0x0000000500007c0c */ /* 0x000fda000bf05270 */
[----:B------:R-:W-:Y:S05]  /*3720*/  @P0 BRA `(.L_x_65) ;  /* 0x00000000003c0947 */ /* 0x000fea0003800000 */
[----:B------:R-:W1:Y:S01]  /*3730*/  S2R R2, SR_LANEID ;  /* 0x0000000000027919 */ /* 0x000e620000000000 */
[----:B------:R-:W-:Y:S01]  /*3740*/  ULOP3.LUT UR8, URZ, UR8, URZ, 0x33, !UPT ;  /* 0x00000008ff087292 */ /* 0x000fe2000f8e33ff */
[----:B------:R-:W-:Y:S01]  /*3750*/  LOP3.LUT R4, RZ, UR5, RZ, 0x33, !PT ;  /* 0x00000005ff047c12 */ /* 0x000fe2000f8e33ff */
[----:B------:R-:W-:Y:S02]  /*3760*/  VOTEU.ANY UR7, UPT, PT ;  /* 0x0000000000077886 */ /* 0x000fe400038e0100 */
[----:B------:R-:W-:Y:S01]  /*3770*/  UFLO.U32 UR7, UR7 ;  /* 0x00000007000772bd */ /* 0x000fe200080e0000 */
[----:B------:R-:W2:Y:S01]  /*3780*/  REDUX UR5, R4 ;  /* 0x00000000040573c4 */ /* 0x000ea20000000000 */
[----:B------:R-:W-:-:S06]  /*3790*/  IMAD.U32 R0, RZ, RZ, UR8 ;  /* 0x00000008ff007e24 */ /* 0x000fcc000f8e00ff */
[----:B------:R3:W-:Y:S01]  /*37a0*/  UTCATOMSWS.AND URZ, UR8 ;  /* 0x0000000800ff79e3 */ /* 0x0007e20008000000 */
[----:B------:R-:W4:Y:S01]  /*37b0*/  REDUX UR6, R0 ;  /* 0x00000000000673c4 */ /* 0x000f220000000000 */
[----:B-1----:R-:W-:Y:S01]  /*37c0*/  ISETP.EQ.U32.AND P0, PT, R2, UR7, PT ;  /* 0x0000000702007c0c */ /* 0x002fe2000bf02070 */
[----:B--2---:R-:W-:Y:S01]  /*37d0*/  IMAD.U32 R2, RZ, RZ, UR5 ;  /* 0x00000005ff027e24 */ /* 0x004fe2000f8e00ff */
[----:B----4-:R-:W-:-:S11]  /*37e0*/  MOV R3, UR6 ;  /* 0x0000000600037c02 */ /* 0x010fd60008000f00 */
[----:B------:R3:W-:Y:S04]  /*37f0*/  @P0 ATOMS.AND RZ, [UR4+0x14], R3 ;  /* 0x00001403ffff098c */ /* 0x0007e8000a800004 */
[----:B------:R3:W-:Y:S01]  /*3800*/  @P0 ATOMS.AND RZ, [UR4+0x18], R2 ;  /* 0x00001802ffff098c */ /* 0x0007e2000a800004 */
[----:B------:R-:W-:Y:S05]  /*3810*/  BRA `(.L_x_66) ;  /* 0x0000000000147947 */ /* 0x000fea0003800000 */
.L_x_65:
[----:B------:R-:W-:Y:S02]  /*3820*/  MOV R2, 0x3840 ;  /* 0x0000384000027802 */ /* 0x000fe40000000f00 */
[----:B----45:R-:W-:Y:S05]  /*3830*/  CALL.REL.NOINC `($__internal_0_$__cuda_sm10x_tcgen05_guardrail_trap_col_being_dealloced_not_returned_by_alloc) ;  /* 0x0000008000307944 */ /* 0x030fea0003c00000 */
[----:B------:R-:W-:Y:S05]  /*3840*/  BRA `(.L_x_66) ;  /* 0x0000000000087947 */ /* 0x000fea0003800000 */
.L_x_64:
[----:B------:R-:W-:Y:S02]  /*3850*/  MOV R2, 0x3870 ;  /* 0x0000387000027802 */ /* 0x000fe40000000f00 */
[----:B----45:R-:W-:Y:S05]  /*3860*/  CALL.REL.NOINC `($__internal_2_$__cuda_sm10x_tcgen05_guardrail_trap_unallocated_columns_being_dealloced) ;  /* 0x00000080003c7944 */ /* 0x030fea0003c00000 */
.L_x_66:
[----:B------:R-:W-:Y:S01]  /*3870*/  NOP ;  /* 0x0000000000007918 */ /* 0x000fe20000000000 */
[----:B---3--:R-:W-:Y:S05]  /*3880*/  EXIT ;  /* 0x000000000000794d */ /* 0x008fea0003800000 */
.L_x_50:
[----:B------:R-:W-:-:S09]  /*3890*/  UISETP.NE.OR UP2, UPT, UR8, 0x3, !UP2 ;  /* 0x000000030800788c */ /* 0x000fd2000d745670 */
[----:B------:R-:W-:Y:S05]  /*38a0*/  BRA.U UP2, `(.L_x_67) ;  /* 0x0000001102147547 */ /* 0x000fea000b800000 */
[----:B------:R-:W1:Y:S01]  /*38b0*/  LDC R0, c[0x0][0xb30] ;  /* 0x0002cc00ff007b82 */ /* 0x000e620000000800 */
[----:B------:R-:W2:Y:S01]  /*38c0*/  LDCU.64 UR8, c[0x0][0x888] ;  /* 0x00011100ff0877ac */ /* 0x000ea20008000a00 */
[----:B------:R-:W-:Y:S02]  /*38d0*/  HFMA2 R29, -RZ, RZ, 0, 0 ;  /* 0x00000000ff1d7431 */ /* 0x000fe400000001ff */
[----:B------:R-:W-:Y:S01]  /*38e0*/  IMAD.MOV.U32 R31, RZ, RZ, 0x1 ;  /* 0x00000001ff1f7424 */ /* 0x000fe200078e00ff */
[----:B------:R-:W-:Y:S01]  /*38f0*/  MOV R23, 0x4000 ;  /* 0x0000400000177802 */ /* 0x000fe20000000f00 */
[----:B------:R-:W4:Y:S01]  /*3900*/  LDCU.64 UR4, c[0x0][0x890] ;  /* 0x00011200ff0477ac */ /* 0x000f220008000a00 */
[----:B------:R-:W-:Y:S01]  /*3910*/  IMAD.MOV.U32 R30, RZ, RZ, RZ ;  /* 0x000000ffff1e7224 */ /* 0x000fe200078e00ff */
[----:B------:R-:W3:Y:S01]  /*3920*/  LDC R19, c[0x0][0x370] ;  /* 0x0000dc00ff137b82 */ /* 0x000ee20000000800 */
[----:B------:R-:W-:Y:S01]  /*3930*/  UMOV UR7, 0x400 ;  /* 0x0000040000077882 */ /* 0x000fe20000000000 */
[----:B------:R-:W-:-:S02]  /*3940*/  UPLOP3.LUT UP1, UPT, UPT, UPT, UPT, 0x40, 0x4 ;  /* 0x000000000004789c */ /* 0x000fc40003f2e870 */
[----:B------:R-:W-:-:S04]  /*3950*/  ULEA UR7, UR37, UR7, 0x18 ;  /* 0x0000000725077291 */ /* 0x000fc8000f8ec0ff */
[----:B------:R-:W3:Y:S01]  /*3960*/  LDC R2, c[0x0][0xb0c] ;  /* 0x0002c300ff027b82 */ /* 0x000ee20000000800 */
[----:B------:R-:W-:Y:S02]  /*3970*/  UIADD3 UR13, UPT, UPT, UR7, 0x78, URZ ;  /* 0x00000078070d7890 */ /* 0x000fe4000fffe0ff */
[----:B--2---:R-:W-:Y:S02]  /*3980*/  UISETP.NE.U32.AND UP2, UPT, UR8, URZ, UPT ;  /* 0x000000ff0800728c */ /* 0x004fe4000bf45070 */
[----:B------:R-:W-:Y:S02]  /*3990*/  UIADD3 UR33, UPT, UPT, UR7, 0x60, URZ ;  /* 0x0000006007217890 */ /* 0x000fe4000fffe0ff */
[----:B----4-:R-:W-:Y:S01]  /*39a0*/  UISETP.NE.U32.AND UP3, UPT, UR4, URZ, UPT ;  /* 0x000000ff0400728c */ /* 0x010fe2000bf65070 */
[----:B------:R-:W2:Y:S01]  /*39b0*/  LDC R18, c[0x0][0xb20] ;  /* 0x0002c800ff127b82 */ /* 0x000ea20000000800 */
[----:B-1----:R-:W-:Y:S01]  /*39c0*/  ISETP.NE.AND P1, PT, R0, 0x1, PT ;  /* 0x000000010000780c */ /* 0x002fe20003f25270 */
[----:B------:R-:W-:-:S02]  /*39d0*/  UISETP.NE.AND.EX UP2, UPT, UR9, URZ, UPT, UP2 ;  /* 0x000000ff0900728c */ /* 0x000fc4000bf45320 */
[----:B------:R-:W-:Y:S02]  /*39e0*/  UIADD3 UR25, UPT, UPT, UR7, 0x68, URZ ;  /* 0x0000006807197890 */ /* 0x000fe4000fffe0ff */
[----:B------:R-:W-:Y:S02]  /*39f0*/  UIADD3 UR17, UPT, UPT, UR7, 0x70, URZ ;  /* 0x0000007007117890 */ /* 0x000fe4000fffe0ff */
[----:B------:R-:W1:Y:S01]  /*3a00*/  LDC.64 R32, c[0x0][0x348] ;  /* 0x0000d200ff207b82 */ /* 0x000e620000000a00 */
[----:B------:R-:W-:Y:S02]  /*3a10*/  UPRMT UR13, UR37, 0x654, UR13 ;  /* 0x00000654250d7896 */ /* 0x000fe4000800000d */
[----:B------:R-:W-:-:S05]  /*3a20*/  UISETP.NE.AND.EX UP3, UPT, UR5, URZ, UPT, UP3 ;  /* 0x000000ff0500728c */ /* 0x000fca000bf65330 */
[----:B------:R-:W4:Y:S08]  /*3a30*/  LDC.64 R16, c[0x0][0xb10] ;  /* 0x0002c400ff107b82 */ /* 0x000f300000000a00 */
[----:B------:R-:W1:Y:S08]  /*3a40*/  LDC.64 R6, c[0x0][0xb18] ;  /* 0x0002c600ff067b82 */ /* 0x000e700000000a00 */
[----:B------:R-:W1:Y:S08]  /*3a50*/  LDC.64 R4, c[0x0][0xb28] ;  /* 0x0002ca00ff047b82 */ /* 0x000e700000000a00 */
[----:B--23--:R-:W1:Y:S02]  /*3a60*/  LDC R22, c[0x0][0x374] ;  /* 0x0000dd00ff167b82 */ /* 0x00ce640000000800 */
.L_x_78:
[C---:B------:R-:W-:Y:S02]  /*3a70*/  LEA R0, R30.reuse, UR7, 0x3 ;  /* 0x000000071e007c11 */ /* 0x040fe4000f8e18ff */
[----:B------:R-:W-:Y:S02]  /*3a80*/  SHF.L.U32 R3, R29, 0x1f, RZ ;  /* 0x0000001f1d037819 */ /* 0x000fe400000006ff */
[----:B------:R-:W-:Y:S02]  /*3a90*/  LEA R24, R30, UR7, 0x4 ;  /* 0x000000071e187c11 */ /* 0x000fe4000f8e20ff */
[----:B--2---:R-:W2:Y:S02]  /*3aa0*/  SYNCS.PHASECHK.TRANS64.TRYWAIT P0, [R0+URZ+0xb0], R3 ;  /* 0x0000b003000075a7 */ /* 0x004ea400080011ff */
[----:B--2---:R-:W-:Y:S05]  /*3ab0*/  @!P0 BRA `(.L_x_68) ;  /* 0x0000007800408947 */ /* 0x004fea0003800000 */
.L_x_158:
[----:B------:R-:W-:Y:S01]  /*3ac0*/  ISETP.GE.AND P0, PT, R72, 0x1, PT ;  /* 0x000000014800780c */ /* 0x000fe20003f06270 */
[----:B------:R-:W3:Y:S01]  /*3ad0*/  LDS.128 R24, [R24+0x120] ;  /* 0x0001200018187984 */ /* 0x000ee20000000c00 */
[----:B--2---:R-:W-:Y:S01]  /*3ae0*/  VIADD R0, R0, 0xc0 ;  /* 0x000000c000007836 */ /* 0x004fe20000000000 */
[----:B------:R-:W-:Y:S01]  /*3af0*/  @!PT LDS RZ, [RZ] ;  /* 0x00000000fffff984 */ /* 0x000fe20000000800 */
[----:B------:R-:W-:Y:S01]  /*3b00*/  @!PT LDS RZ, [RZ] ;  /* 0x00000000fffff984 */ /* 0x000fe20000000800 */
[----:B------:R-:W-:Y:S01]  /*3b10*/  @!PT LDS RZ, [RZ] ;  /* 0x00000000fffff984 */ /* 0x000fe20000000800 */
[----:B------:R-:W-:Y:S01]  /*3b20*/  @!PT LDS RZ, [RZ] ;  /* 0x00000000fffff984 */ /* 0x000fe20000000800 */
[----:B------:R2:W-:Y:S06]  /*3b30*/  MEMBAR.ALL.CTA ;  /* 0x0000000000007992 */ /* 0x0005ec0000008000 */
[----:B--2---:R-:W2:Y:S01]  /*3b40*/  FENCE.VIEW.ASYNC.S ;  /* 0x00000000000073c6 */ /* 0x004ea20000000000 */
[----:B------:R-:W-:Y:S04]  /*3b50*/  PRMT R0, RZ, 0x654, R0 ;  /* 0x00000654ff007816 */ /* 0x000fe80000000000 */
[----:B--2---:R2:W-:Y:S01]  /*3b60*/  SYNCS.ARRIVE.TRANS64.RED.A1T0 RZ, [R0+URZ], RZ ;  /* 0x000000ff00ff79a7 */ /* 0x0045e200081004ff */
[----:B---3--:R-:W-:Y:S11]  /*3b70*/  LOP3.LUT P3, RZ, R26, 0x1, RZ, 0xc0, !PT ;  /* 0x000000011aff7812 */ /* 0x008ff6000786c0ff */
[----:B------:R-:W-:Y:S02]  /*3b80*/  @!UPT UIADD3 URZ, UPT, UPT, URZ, URZ, URZ ;  /* 0x000000fffffff290 */ /* 0x000fe4000fffe0ff */
[----:B------:R-:W-:Y:S02]  /*3b90*/  @P3 MOV R13, R24 ;  /* 0x00000018000d3202 */ /* 0x000fe40000000f00 */
[----:B------:R-:W-:Y:S01]  /*3ba0*/  @P3 LOP3.LUT R8, R25, 0xffff, RZ, 0xc0, !PT ;  /* 0x0000ffff19083812 */ /* 0x000fe200078ec0ff */
[----:B--2---:R-:W-:Y:S06]  /*3bb0*/  @!P0 BRA `(.L_x_69) ;  /* 0x0000000000a48947 */ /* 0x004fec0003800000 */
[----:B-1----:R-:W-:Y:S01]  /*3bc0*/  IMAD.HI.U32 R35, R22, R7, RZ ;  /* 0x0000000716237227 */ /* 0x002fe200078e00ff */
[----:B------:R-:W-:Y:S02]  /*3bd0*/  ISETP.NE.AND P0, PT, R6, 0x1, PT ;  /* 0x000000010600780c */ /* 0x000fe40003f05270 */
[----:B------:R-:W-:Y:S01]  /*3be0*/  ISETP.NE.AND P2, PT, R72, 0x1, PT ;  /* 0x000000014800780c */ /* 0x000fe20003f45270 */
[----:B----4-:R-:W-:Y:S01]  /*3bf0*/  IMAD.HI.U32 R34, R19, R16, RZ ;  /* 0x0000001013227227 */ /* 0x010fe200078e00ff */
[----:B------:R-:W-:Y:S02]  /*3c00*/  SHF.R.U32.HI R35, RZ, R18, R35 ;  /* 0x00000012ff237219 */ /* 0x000fe40000011623 */
[----:B------:R-:W-:Y:S01]  /*3c10*/  ISETP.NE.AND P4, PT, R2, 0x1, PT ;  /* 0x000000010200780c */ /* 0x000fe20003f85270 */
[----:B------:R-:W-:Y:S01]  /*3c20*/  IMAD.HI.U32 R36, R13, R16, RZ ;  /* 0x000000100d247227 */ /* 0x000fe200078e00ff */
[----:B------:R-:W-:Y:S02]  /*3c30*/  SHF.R.U32.HI R34, RZ, R17, R34 ;  /* 0x00000011ff227219 */ /* 0x000fe40000011622 */
[----:B------:R-:W-:Y:S01]  /*3c40*/  SEL R3, R22, R35, !P0 ;  /* 0x0000002316037207 */ /* 0x000fe20004000000 */
[C---:B------:R-:W-:Y:S01]  /*3c50*/  IMAD.HI.U32 R35, R8.reuse, R7, RZ ;  /* 0x0000000708237227 */ /* 0x040fe200078e00ff */
[----:B------:R-:W-:Y:S02]  /*3c60*/  SEL R11, R19, R34, !P4 ;  /* 0x00000022130b7207 */ /* 0x000fe40006000000 */
[----:B------:R-:W-:Y:S01]  /*3c70*/  SHF.R.U32.HI R36, RZ, R17, R36 ;  /* 0x00000011ff247219 */ /* 0x000fe20000011624 */
[----:B------:R-:W-:Y:S01]  /*3c80*/  IMAD.HI.U32 R38, R3, R4, RZ ;  /* 0x0000000403267227 */ /* 0x000fe200078e00ff */
[----:B------:R-:W-:Y:S03]  /*3c90*/  SHF.R.U32.HI R35, RZ, R18, R35 ;  /* 0x00000012ff237219 */ /* 0x000fe60000011623 */
[----:B------:R-:W-:Y:S01]  /*3ca0*/  IMAD.HI.U32 R34, R11, R4, RZ ;  /* 0x000000040b227227 */ /* 0x000fe200078e00ff */
[----:B------:R-:W-:Y:S02]  /*3cb0*/  @P2 SHF.R.U32.HI R3, RZ, R5, R38 ;  /* 0x00000005ff032219 */ /* 0x000fe40000011626 */
[----:B------:R-:W-:Y:S02]  /*3cc0*/  SEL R9, R8, R35, !P0 ;  /* 0x0000002308097207 */ /* 0x000fe40004000000 */
[----:B------:R-:W-:Y:S01]  /*3cd0*/  @P2 SHF.R.U32.HI R11, RZ, R5, R34 ;  /* 0x00000005ff0b2219 */ /* 0x000fe20000011622 */
[C---:B------:R-:W-:Y:S01]  /*3ce0*/  IMAD R10, R72.reuse, R3, RZ ;  /* 0x00000003480a7224 */ /* 0x040fe200078e02ff */
[----:B------:R-:W-:Y:S01]  /*3cf0*/  SEL R3, R13, R36, !P4 ;  /* 0x000000240d037207 */ /* 0x000fe20006000000 */
[C---:B------:R-:W-:Y:S03]  /*3d00*/  IMAD.HI.U32 R14, R9.reuse, R4, RZ ;  /* 0x00000004090e7227 */ /* 0x040fe600078e00ff */
[----:B------:R-:W-:Y:S01]  /*3d10*/  ISETP.GE.AND P0, PT, R9, R10, PT ;  /* 0x0000000a0900720c */ /* 0x000fe20003f06270 */
[C---:B------:R-:W-:Y:S01]  /*3d20*/  IMAD R12, R72.reuse, R11, RZ ;  /* 0x0000000b480c7224 */ /* 0x040fe200078e02ff */
[-C--:B------:R-:W-:Y:S04]  /*3d30*/  SHF.R.U32.HI R14, RZ, R5.reuse, R14 ;  /* 0x00000005ff0e7219 */ /* 0x080fe8000001160e */
[----:B------:R-:W-:Y:S02]  /*3d40*/  ISETP.GE.OR P0, PT, R3, R12, P0 ;  /* 0x0000000c0300720c */ /* 0x000fe40000706670 */
[----:B------:R-:W-:Y:S05]  /*3d50*/  SEL R15, R9, R14, !P2 ;  /* 0x0000000e090f7207 */ /* 0x000fea0005000000 */
[----:B------:R-:W-:Y:S04]  /*3d60*/  IMAD.MOV R14, RZ, RZ, -R15 ;  /* 0x000000ffff0e7224 */ /* 0x000fe800078e0a0f */
[----:B------:R-:W-:Y:S02]  /*3d70*/  IMAD R14, R72, R14, R9 ;  /* 0x0000000e480e7224 */ /* 0x000fe400078e0209 */
[C---:B------:R-:W-:Y:S05]  /*3d80*/  @!P0 IMAD.HI.U32 R10, R3.reuse, R4, RZ ;  /* 0x00000004030a8227 */ /* 0x040fea00078e00ff */
[----:B------:R-:W-:Y:S04]  /*3d90*/  @!P0 SHF.R.U32.HI R10, RZ, R5, R10 ;  /* 0x00000005ff0a8219 */ /* 0x000fe8000001160a */
[----:B------:R-:W-:Y:S01]  /*3da0*/  @!P0 SEL R0, R3, R10, !P2 ;  /* 0x0000000a03008207 */ /* 0x000fe20005000000 */
[----:B------:R-:W-:Y:S03]  /*3db0*/  IMAD.MOV R10, RZ, RZ, -R3 ;  /* 0x000000ffff0a7224 */ /* 0x000fe600078e0a03 */
[----:B------:R-:W-:Y:S01]  /*3dc0*/  @!P0 IADD3 R15, PT, PT, R15, -R0, RZ ;  /* 0x800000000f0f8210 */ /* 0x000fe20007ffe0ff */
[----:B------:R-:W-:Y:S01]  /*3dd0*/  @!P0 IMAD R0, R11, R14, R0 ;  /* 0x0000000e0b008224 */ /* 0x000fe200078e0200 */
[----:B------:R-:W-:Y:S01]  /*3de0*/  IADD3 R11, PT, PT, -R9, RZ, RZ ;  /* 0x000000ff090b7210 */ /* 0x000fe20007ffe1ff */
[----:B------:R-:W-:Y:S02]  /*3df0*/  IMAD R13, R2, R10, R13 ;  /* 0x0000000a020d7224 */ /* 0x000fe400078e020d */
[----:B------:R-:W-:Y:S02]  /*3e00*/  @!P0 IMAD R9, R15, R72, R3 ;  /* 0x000000480f098224 */ /* 0x000fe400078e0203 */
[----:B------:R-:W-:Y:S02]  /*3e10*/  @!P0 IMAD.MOV.U32 R3, RZ, RZ, R0 ;  /* 0x000000ffff038224 */ /* 0x000fe400078e0000 */
[----:B------:R-:W-:Y:S02]  /*3e20*/  IMAD R8, R6, R11, R8 ;  /* 0x0000000b06087224 */ /* 0x000fe400078e0208 */
[----:B------:R-:W-:Y:S02]  /*3e30*/  IMAD R13, R3, R2, R13 ;  /* 0x00000002030d7224 */ /* 0x000fe400078e020d */
[----:B------:R-:W-:Y:S02]  /*3e40*/  IMAD R8, R9, R6, R8 ;  /* 0x0000000609087224 */ /* 0x000fe400078e0208 */
.L_x_69:
[----:B------:R-:W-:Y:S05]  /*3e50*/  BRA.U UP1, `(.L_x_70) ;  /* 0x0000000101107547 */ /* 0x000fea000b800000 */
[----:B------:R-:W-:Y:S04]  /*3e60*/  MOV R0, UR6 ;  /* 0x0000000600007c02 */ /* 0x000fe80008000f00 */
[----:B------:R-:W-:Y:S04]  /*3e70*/  SHF.L.U32 R3, R0, 0x1f, RZ ;  /* 0x0000001f00037819 */ /* 0x000fe800000006ff */
[----:B------:R-:W2:Y:S02]  /*3e80*/  SYNCS.PHASECHK.TRANS64.TRYWAIT P0, [UR7+0xa8], R3 ;  /* 0x0000a803ff0075a7 */ /* 0x000ea40008001107 */
[----:B--2---:R-:W-:Y:S05]  /*3e90*/  @!P0 BRA `(.L_x_71) ;  /* 0x00000074005c8947 */ /* 0x004fea0003800000 */
.L_x_70:
[----:B------:R-:W-:Y:S02]  /*3ea0*/  R2UR UR35, R21 ;  /* 0x00000000152372ca */ /* 0x000fe400000e0000 */
[----:B------:R-:W-:Y:S02]  /*3eb0*/  R2UR UR34, R20 ;  /* 0x00000000142272ca */ /* 0x000fe400000e0000 */
[----:B------:R-:W-:Y:S02]  /*3ec0*/  ISETP.NE.U32.AND P2, PT, RZ, UR4, PT ;  /* 0x00000004ff007c0c */ /* 0x000fe4000bf45070 */
[----:B------:R-:W-:Y:S02]  /*3ed0*/  SHF.L.U32 R12, R31, 0x1f, RZ ;  /* 0x0000001f1f0c7819 */ /* 0x000fe400000006ff */
[----:B------:R-:W-:Y:S05]  /*3ee0*/  ISETP.NE.AND.EX P2, PT, RZ, UR5, PT, P2 ;  /* 0x00000005ff007c0c */ /* 0x000fea000bf45320 */
[----:B------:R-:W-:Y:S02]  /*3ef0*/  USHF.L.U32 UR35, UR35, 0x7, URZ ;  /* 0x0000000723237899 */ /* 0x000fe400080006ff */
[----:B------:R-:W-:Y:S01]  /*3f00*/  USHF.L.U32 UR34, UR34, 0x8, URZ ;  /* 0x0000000822227899 */ /* 0x000fe200080006ff */
[----:B------:R-:W-:Y:S11]  /*3f10*/  BRA.U !UP3, `(.L_x_72) ;  /* 0x000000010b347547 */ /* 0x000ff6000b800000 */
[----:B------:R-:W-:Y:S01]  /*3f20*/  UPLOP3.LUT UP0, UPT, UPT, UPT, UP2, 0x80, 0x8 ;  /* 0x000000000008789c */ /* 0x000fe20003f0f020 */
[----:B--2---:R-:W-:Y:S02]  /*3f30*/  HFMA2 R0, -RZ, RZ, 0, 5.9604644775390625e-08 ;  /* 0x00000001ff007431 */ /* 0x004fe400000001ff */
[----:B------:R-:W-:Y:S03]  /*3f40*/  IMAD.MOV.U32 R155, RZ, RZ, 0x1 ;  /* 0x00000001ff9b7424 */ /* 0x000fe600078e00ff */
[----:B------:R-:W-:Y:S05]  /*3f50*/  PLOP3.LUT P0, PT, PT, PT, UP0, 0x80, 0x8 ;  /* 0x000000000008781c */ /* 0x000fea0003f0f008 */
[----:B------:R-:W2:Y:S01]  /*3f60*/  @UP0 LDCU.64 UR10, c[0x0][0x888] ;  /* 0x00011100ff0a07ac */ /* 0x000ea20008000a00 */
[----:B------:R-:W-:Y:S07]  /*3f70*/  @UP0 UIMAD UR8, UR36, UR4, URZ ;  /* 0x00000004240802a4 */ /* 0x000fee000f8e02ff */
[----:B------:R-:W-:Y:S01]  /*3f80*/  @!P0 PRMT R155, R0, 0x7610, R155 ;  /* 0x00007610009b8816 */ /* 0x000fe2000000009b */
[----:B--2---:R-:W-:Y:S03]  /*3f90*/  @UP0 UIMAD.WIDE UR10, UR8, 0x4, UR10 ;  /* 0x00000004080a08a5 */ /* 0x004fe6000f8e020a */
[----:B------:R-:W2:Y:S03]  /*3fa0*/  @!UP0 LDCU UR8, c[0x0][0x880] ;  /* 0x00011000ff0887ac */ /* 0x000ea60008000800 */
[----:B------:R-:W-:Y:S01]  /*3fb0*/  IMAD.U32 R10, RZ, RZ, UR10 ;  /* 0x0000000aff0a7e24 */ /* 0x000fe2000f8e00ff */
[----:B------:R-:W-:Y:S05]  /*3fc0*/  MOV R11, UR11 ;  /* 0x0000000b000b7c02 */ /* 0x000fea0008000f00 */
[----:B-----5:R3:W5:Y:S02]  /*3fd0*/  @P0 LDG.E R81, desc[UR46][R10.64] ;  /* 0x0000002e0a510981 */ /* 0x020764000c1e1900 */
[----:B--23--:R-:W-:Y:S07]  /*3fe0*/  @!P0 IMAD.U32 R81, RZ, RZ, UR8 ;  /* 0x00000008ff518e24 */ /* 0x00cfee000f8e00ff */
.L_x_72:
[----:B-----5:R-:W-:Y:S01]  /*3ff0*/  @!P2 FSETP.EQ.AND P0, PT, R81, RZ, PT ;  /* 0x000000ff5100a20b */ /* 0x020fe20003f02000 */
[----:B------:R-:W-:Y:S01]  /*4000*/  @!UPT UIADD3 URZ, UPT, UPT, URZ, URZ, URZ ;  /* 0x000000fffffff290 */ /* 0x000fe2000fffe0ff */
[----:B------:R-:W-:Y:S11]  /*4010*/  @!P2 BRA `(.L_x_73) ;  /* 0x000000000014a947 */ /* 0x000ff60003800000 */
[----:B------:R-:W-:Y:S02]  /*4020*/  LOP3.LUT P2, RZ, R155, 0xff, RZ, 0xc0, !PT ;  /* 0x000000ff9bff7812 */ /* 0x000fe4000784c0ff */
[----:B------:R-:W-:Y:S04]  /*4030*/  PLOP3.LUT P0, PT, PT, PT, UP0, 0x80, 0x8 ;  /* 0x000000000008781c */ /* 0x000fe80003f0f008 */
[----:B------:R-:W-:Y:S07]  /*4040*/  PLOP3.LUT P0, PT, P0, PT, PT, 0x8, 0x80 ;  /* 0x000000000080781c */ /* 0x000fee000070e170 */
[----:B------:R-:W-:Y:S11]  /*4050*/  @P2 FSETP.EQ.AND P0, PT, R81, RZ, PT ;  /* 0x000000ff5100220b */ /* 0x000ff60003f02000 */
[----:B------:R-:W-:Y:S02]  /*4060*/  @!UPT UIADD3 URZ, UPT, UPT, URZ, URZ, URZ ;  /* 0x000000fffffff290 */ /* 0x000fe4000fffe0ff */
.L_x_73:
[----:B------:R-:W3:Y:S01]  /*4070*/  SYNCS.PHASECHK.TRANS64.TRYWAIT P2, [UR7+0x80], R12 ;  /* 0x0000800cff0075a7 */ /* 0x000ee20008041107 */
[----:B------:R-:W-:Y:S04]  /*4080*/  ELECT P4, URZ, PT ;  /* 0x0000000000ff782f */ /* 0x000fe80003880000 */
[----:B------:R-:W-:Y:S11]  /*4090*/  PLOP3.LUT P4, PT, P0, P4, PT, 0xf2, 0x2f ;  /* 0x00000000002f781c */ /* 0x000ff60000789e72 */
[----:B------:R-:W-:Y:S02]  /*40a0*/  @!UPT UIADD3 URZ, UPT, UPT, URZ, URZ, URZ ;  /* 0x000000fffffff290 */ /* 0x000fe4000fffe0ff */
[----:B-1----:R-:W-:Y:S05]  /*40b0*/  @!P4 IADD3 R9, P0, PT, R32, 0x580, RZ ;  /* 0x000005802009c810 */ /* 0x002fea0007f1e0ff */
[----:B--2---:R-:W-:Y:S01]  /*40c0*/  @!P4 IMAD.X R0, RZ, RZ, R33, P0 ;  /* 0x000000ffff00c224 */ /* 0x004fe200000e0621 */
[----:B---3--:R-:W-:Y:S07]  /*40d0*/  @!P2 BRA `(.L_x_74) ;  /* 0x0000007000e4a947 */ /* 0x008fee0003800000 */
.L_x_161:
[----:B------:R-:W-:Y:S01]  /*40e0*/  @!P4 R2UR UR8, R0 ;  /* 0x000000000008c2ca */ /* 0x000fe200000e0000 */
[----:B------:R-:W-:Y:S01]  /*40f0*/  VOTEU.ALL UP1, P4 ;  /* 0x0000000000ff7886 */ /* 0x000fe20002020000 */
[----:B------:R-:W-:Y:S01]  /*4100*/  @!P4 R2UR UR9, R9 ;  /* 0x000000000909c2ca */ /* 0x000fe200000e0000 */
[----:B------:R-:W-:Y:S01]  /*4110*/  @!P4 IMAD.MOV.U32 R0, RZ, RZ, 0x4000 ;  /* 0x00004000ff00c424 */ /* 0x000fe200078e00ff */
[----:B------:R-:W-:Y:S01]  /*4120*/  UMOV UR10, 0x0 ;  /* 0x00000000000a7882 */ /* 0x000fe20000000000 */
[----:B------:R-:W-:Y:S01]  /*4130*/  UMOV UR11, 0x10000000 ;  /* 0x10000000000b7882 */ /* 0x000fe20000000000 */
[----:B------:R-:W-:Y:S01]  /*4140*/  @!UP1 UIADD3 UR32, UPT, UPT, UR7, 0x400, URZ ;  /* 0x0000040007209890 */ /* 0x000fe2000fffe0ff */
[----:B------:R-:W-:Y:S01]  /*4150*/  @!P4 IADD3 R9, P0, PT, R32, 0x580, RZ ;  /* 0x000005802009c810 */ /* 0x000fe20007f1e0ff */
[----:B------:R-:W-:Y:S05]  /*4160*/  VOTEU.ALL UP1, P4 ;  /* 0x0000000000ff7886 */ /* 0x000fea0002020000 */
[----:B------:R-:W-:Y:S01]  /*4170*/  IMAD.U32 R11, RZ, RZ, UR8 ;  /* 0x00000008ff0b7e24 */ /* 0x000fe2000f8e00ff */
[----:B------:R-:W-:Y:S01]  /*4180*/  UPRMT UR8, UR37, 0x654, UR33 ;  /* 0x0000065425087896 */ /* 0x000fe20008000021 */
[----:B------:R-:W-:Y:S03]  /*4190*/  IMAD.U32 R10, RZ, RZ, UR9 ;  /* 0x00000009ff0a7e24 */ /* 0x000fe6000f8e00ff */
[----:B------:R-:W-:Y:S02]  /*41a0*/  @!P4 R2UR UR15, R11 ;  /* 0x000000000b0fc2ca */ /* 0x000fe400000e0000 */
[----:B------:R-:W-:Y:S11]  /*41b0*/  @!P4 R2UR UR14, R10 ;  /* 0x000000000a0ec2ca */ /* 0x000ff600000e0000 */
[----:B------:R-:W-:Y:S02]  /*41c0*/  @!UPT UIADD3 URZ, UPT, UPT, URZ, URZ, URZ ;  /* 0x000000fffffff290 */ /* 0x000fe4000fffe0ff */
[----:B------:R2:W-:Y:S01]  /*41d0*/  @!UP1 UTMALDG.3D [UR32], [UR14], desc[UR10] ;  /* 0x00000a200e0095b4 */ /* 0x0005e20008011000 */
[----:B------:R3:W-:Y:S01]  /*41e0*/  @!P4 SYNCS.ARRIVE.TRANS64.RED.A0TR RZ, [UR7+0x60], R0 ;  /* 0x00006000ffffc9a7 */ /* 0x0007e20008300407 */
[----:B------:R-:W-:Y:S01]  /*41f0*/  SYNCS.ARRIVE.TRANS64.RED.A1T0 RZ, [UR8], RZ ;  /* 0x000000ffffff79a7 */ /* 0x000fe20008100408 */
[----:B---3--:R-:W-:Y:S01]  /*4200*/  @!P4 IMAD.X R0, RZ, RZ, R33, P0 ;  /* 0x000000ffff00c224 */ /* 0x008fe200000e0621 */
[----:B------:R-:W3:Y:S02]  /*4210*/  SYNCS.PHASECHK.TRANS64.TRYWAIT P2, [UR7+0x88], R12 ;  /* 0x0000880cff0075a7 */ /* 0x000ee40008041107 */
[----:B--23--:R-:W-:Y:S05]  /*4220*/  @!P2 BRA `(.L_x_75) ;  /* 0x0000007000a8a947 */ /* 0x00cfea0003800000 */
.L_x_163:
        /* <DEDUP_REMOVED lines=8> */
[----:B------:R-:W-:Y:S01]  /*42b0*/  @!UP1 UIADD3 UR24, UPT, UPT, UR7, 0x4400, URZ ;  /* 0x0000440007189890 */ /* 0x000fe2000fffe0ff */
[----:B------:R-:W-:Y:S01]  /*42c0*/  VOTEU.ALL UP1, P4 ;  /* 0x0000000000ff7886 */ /* 0x000fe20002020000 */
[----:B------:R-:W-:Y:S01]  /*42d0*/  UMOV UR27, UR35 ;  /* 0x00000023001b7c82 */ /* 0x000fe20008000000 */
[----:B------:R-:W-:Y:S02]  /*42e0*/  UMOV UR28, UR36 ;  /* 0x00000024001c7c82 */ /* 0x000fe40008000000 */
[----:B------:R-:W-:Y:S01]  /*42f0*/  IMAD.U32 R11, RZ, RZ, UR8 ;  /* 0x00000008ff0b7e24 */ /* 0x000fe2000f8e00ff */
[----:B------:R-:W-:Y:S01]  /*4300*/  UPRMT UR8, UR37, 0x654, UR25 ;  /* 0x0000065425087896 */ /* 0x000fe20008000019 */
[----:B------:R-:W-:Y:S02]  /*4310*/  IMAD.U32 R10, RZ, RZ, UR9 ;  /* 0x00000009ff0a7e24 */ /* 0x000fe4000f8e00ff */
[----:B------:R-:W-:Y:S01]  /*4320*/  @!P4 IMAD.X R20, RZ, RZ, R33, P0 ;  /* 0x000000ffff14c224 */ /* 0x000fe200000e0621 */
[----:B------:R-:W-:Y:S02]  /*4330*/  @!P4 R2UR UR15, R11 ;  /* 0x000000000b0fc2ca */ /* 0x000fe400000e0000 */
[----:B------:R-:W-:Y:S11]  /*4340*/  @!P4 R2UR UR14, R10 ;  /* 0x000000000a0ec2ca */ /* 0x000ff600000e0000 */
[----:B------:R-:W-:Y:S02]  /*4350*/  @!UPT UIADD3 URZ, UPT, UPT, URZ, URZ, URZ ;  /* 0x000000fffffff290 */ /* 0x000fe4000fffe0ff */
[----:B------:R2:W-:Y:S01]  /*4360*/  @!UP1 UTMALDG.3D [UR24], [UR14], desc[UR10] ;  /* 0x00000a180e0095b4 */ /* 0x0005e20008011000 */
[----:B------:R2:W-:Y:S01]  /*4370*/  @!P4 SYNCS.ARRIVE.TRANS64.RED.A0TR RZ, [UR7+0x68], R0 ;  /* 0x00006800ffffc9a7 */ /* 0x0005e20008300407 */
[----:B------:R-:W-:Y:S01]  /*4380*/  SYNCS.ARRIVE.TRANS64.RED.A1T0 RZ, [UR8], RZ ;  /* 0x000000ffffff79a7 */ /* 0x000fe20008100408 */
[----:B------:R-:W3:Y:S02]  /*4390*/  SYNCS.PHASECHK.TRANS64.TRYWAIT P2, [UR7+0x90], R12 ;  /* 0x0000900cff0075a7 */ /* 0x000ee40008041107 */
[----:B--23--:R-:W-:Y:S05]  /*43a0*/  @!P2 BRA `(.L_x_76) ;  /* 0x000000700060a947 */ /* 0x00cfea0003800000 */
.L_x_165:
[----:B------:R-:W2:Y:S01]  /*43b0*/  LDC.64 R14, c[0x0][0xb10] ;  /* 0x0002c400ff0e7b82 */ /* 0x000ea20000000a00 */
[----:B------:R-:W-:Y:S01]  /*43c0*/  @!P4 R2UR UR8, R20 ;  /* 0x000000001408c2ca */ /* 0x000fe200000e0000 */
[----:B------:R-:W-:Y:S01]  /*43d0*/  VOTEU.ALL UP1, P4 ;  /* 0x0000000000ff7886 */ /* 0x000fe20002020000 */
[----:B------:R-:W-:Y:S01]  /*43e0*/  @!P4 R2UR UR9, R21 ;  /* 0x000000001509c2ca */ /* 0x000fe200000e0000 */
[----:B------:R-:W-:Y:S01]  /*43f0*/  UMOV UR10, 0x0 ;  /* 0x00000000000a7882 */ /* 0x000fe20000000000 */
[----:B------:R-:W-:Y:S03]  /*4400*/  UMOV UR11, 0x10000000 ;  /* 0x10000000000b7882 */ /* 0x000fe60000000000 */
[----:B------:R-:W3:Y:S01]  /*4410*/  LDC.64 R10, c[0x0][0xb18] ;  /* 0x0002c600ff0a7b82 */ /* 0x000ee20000000a00 */
[----:B------:R-:W-:Y:S01]  /*4420*/  @!UP1 UIADD3 UR18, UPT, UPT, UR34, 0x80, URZ ;  /* 0x0000008022129890 */ /* 0x000fe2000fffe0ff */
[----:B------:R-:W-:Y:S01]  /*4430*/  @P3 SHF.R.U32.HI R28, RZ, 0x10, R25 ;  /* 0x00000010ff1c3819 */ /* 0x000fe20000011619 */
[----:B------:R-:W-:Y:S01]  /*4440*/  @!UP1 UIADD3 UR16, UPT, UPT, UR7, 0x8400, URZ ;  /* 0x0000840007109890 */ /* 0x000fe2000fffe0ff */
[----:B------:R-:W-:Y:S01]  /*4450*/  VIADD R30, R30, 0x1 ;  /* 0x000000011e1e7836 */ /* 0x000fe20000000000 */
[----:B------:R-:W-:Y:S03]  /*4460*/  VOTEU.ALL UP1, P4 ;  /* 0x0000000000ff7886 */ /* 0x000fe60002020000 */
[----:B------:R-:W5:Y:S01]  /*4470*/  @!P1 LDC R0, c[0x0][0xb20] ;  /* 0x0002c800ff009b82 */ /* 0x000f620000000800 */
[----:B------:R-:W-:Y:S01]  /*4480*/  UMOV UR19, UR35 ;  /* 0x0000002300137c82 */ /* 0x000fe20008000000 */
[----:B------:R-:W-:Y:S01]  /*4490*/  IMAD.U32 R21, RZ, RZ, UR8 ;  /* 0x00000008ff157e24 */ /* 0x000fe2000f8e00ff */
[----:B------:R-:W-:Y:S05]  /*44a0*/  UMOV UR20, UR36 ;  /* 0x0000002400147c82 */ /* 0x000fea0008000000 */
[----:B-1----:R-:W1:Y:S01]  /*44b0*/  @!P1 LDC R3, c[0x0][0xb0c] ;  /* 0x0002c300ff039b82 */ /* 0x002e620000000800 */
[----:B------:R-:W-:Y:S01]  /*44c0*/  IMAD.U32 R20, RZ, RZ, UR9 ;  /* 0x00000009ff147e24 */ /* 0x000fe2000f8e00ff */
[----:B------:R-:W-:Y:S01]  /*44d0*/  UPRMT UR8, UR37, 0x654, UR17 ;  /* 0x0000065425087896 */ /* 0x000fe20008000011 */
[----:B------:R-:W-:Y:S03]  /*44e0*/  @!P4 R2UR UR15, R21 ;  /* 0x00000000150fc2ca */ /* 0x000fe600000e0000 */
[----:B------:R-:W-:Y:S01]  /*44f0*/  @!P4 R2UR UR14, R20 ;  /* 0x00000000140ec2ca */ /* 0x000fe200000e0000 */
[----:B------:R-:W-:Y:S11]  /*4500*/  @!P4 IMAD.MOV.U32 R20, RZ, RZ, 0x4000 ;  /* 0x00004000ff14c424 */ /* 0x000ff600078e00ff */
[----:B------:R-:W-:Y:S01]  /*4510*/  @!UPT UIADD3 URZ, UPT, UPT, URZ, URZ, URZ ;  /* 0x000000fffffff290 */ /* 0x000fe2000fffe0ff */
[----:B------:R1:W-:Y:S01]  /*4520*/  @!UP1 UTMALDG.3D [UR16], [UR14], desc[UR10] ;  /* 0x00000a100e0095b4 */ /* 0x0003e20008011000 */
[----:B------:R1:W-:Y:S02]  /*4530*/  @!P4 SYNCS.ARRIVE.TRANS64.RED.A0TR RZ, [UR7+0x70], R20 ;  /* 0x00007014ffffc9a7 */ /* 0x0003e40008300407 */
[----:B-1----:R-:W-:Y:S01]  /*4540*/  @!P1 ISETP.NE.AND P2, PT, R3, 0x1, PT ;  /* 0x000000010300980c */ /* 0x002fe20003f45270 */
[C---:B--2---:R-:W-:Y:S01]  /*4550*/  @!P1 IMAD.HI.U32 R14, R13.reuse, R14, RZ ;  /* 0x0000000e0d0e9227 */ /* 0x044fe200078e00ff */
[----:B---3--:R-:W-:Y:S03]  /*4560*/  @!P1 ISETP.NE.AND P0, PT, R10, 0x1, PT ;  /* 0x000000010a00980c */ /* 0x008fe60003f05270 */
[C---:B------:R-:W-:Y:S01]  /*4570*/  @!P1 IMAD.HI.U32 R11, R8.reuse, R11, RZ ;  /* 0x0000000b080b9227 */ /* 0x040fe200078e00ff */
[----:B------:R-:W-:Y:S04]  /*4580*/  @!P1 SHF.R.U32.HI R14, RZ, R15, R14 ;  /* 0x0000000fff0e9219 */ /* 0x000fe8000001160e */
[----:B-----5:R-:W-:Y:S01]  /*4590*/  @!P1 SHF.R.U32.HI R9, RZ, R0, R11 ;  /* 0x00000000ff099219 */ /* 0x020fe2000001160b */
[----:B------:R-:W-:Y:S01]  /*45a0*/  SYNCS.ARRIVE.TRANS64.RED.A1T0 RZ, [UR8], RZ ;  /* 0x000000ffffff79a7 */ /* 0x000fe20008100408 */
[----:B------:R-:W-:Y:S02]  /*45b0*/  @!P1 SEL R14, R13, R14, !P2 ;  /* 0x0000000e0d0e9207 */ /* 0x000fe40005000000 */
[----:B------:R-:W-:Y:S01]  /*45c0*/  @!P1 SEL R9, R8, R9, !P0 ;  /* 0x0000000908099207 */ /* 0x000fe20004000000 */
[----:B------:R-:W1:Y:S04]  /*45d0*/  SYNCS.PHASECHK.TRANS64.TRYWAIT P5, [UR7+0x98], R12 ;  /* 0x0000980cff0075a7 */ /* 0x000e6800080a1107 */
[----:B------:R-:W-:Y:S02]  /*45e0*/  @!P1 IMAD.IADD R0, R9, 0x1, -R14 ;  /* 0x0000000109009824 */ /* 0x000fe400078e0a0e */
[----:B------:R-:W-:Y:S02]  /*45f0*/  @!P1 IMAD.IADD R9, R14, 0x1, -R9 ;  /* 0x000000010e099824 */ /* 0x000fe400078e0a09 */
[----:B------:R-:W-:Y:S02]  /*4600*/  @!P1 IMAD R13, R0, R3, R13 ;  /* 0x00000003000d9224 */ /* 0x000fe400078e020d */
[----:B------:R-:W-:Y:S01]  /*4610*/  @!P1 IMAD R8, R9, R10, R8 ;  /* 0x0000000a09089224 */ /* 0x000fe200078e0208 */
[----:B-1----:R-:W-:Y:S06]  /*4620*/  @!P5 BRA `(.L_x_77) ;  /* 0x0000006c00d8d947 */ /* 0x002fec0003800000 */
.L_x_167:
[----:B-1----:R-:W-:Y:S01]  /*4630*/  @!P4 IADD3 R3, P0, PT, R32, 0x580, RZ ;  /* 0x000005802003c810 */ /* 0x002fe20007f1e0ff */
[----:B------:R-:W-:Y:S01]  /*4640*/  VOTEU.ALL UP1, P4 ;  /* 0x0000000000ff7886 */ /* 0x000fe20002020000 */
[----:B------:R-:W-:Y:S01]  /*4650*/  UMOV UR18, 0x0 ;  /* 0x0000000000127882 */ /* 0x000fe20000000000 */
[----:B------:R-:W-:Y:S01]  /*4660*/  UMOV UR19, 0x10000000 ;  /* 0x1000000000137882 */ /* 0x000fe20000000000 */
[----:B------:R-:W-:Y:S01]  /*4670*/  @!P4 R2UR UR9, R3 ;  /* 0x000000000309c2ca */ /* 0x000fe200000e0000 */
[----:B------:R-:W-:Y:S01]  /*4680*/  @!P4 IMAD.X R0, RZ, RZ, R33, P0 ;  /* 0x000000ffff00c224 */ /* 0x000fe200000e0621 */
[----:B------:R-:W-:Y:S01]  /*4690*/  @!UP1 UIADD3 UR10, UPT, UPT, UR34, 0xc0, URZ ;  /* 0x000000c0220a9890 */ /* 0x000fe2000fffe0ff */
[----:B------:R-:W-:Y:S01]  /*46a0*/  ISETP.NE.AND P0, PT, R30, 0x2, PT ;  /* 0x000000021e00780c */ /* 0x000fe20003f05270 */
[----:B------:R-:W-:Y:S01]  /*46b0*/  UMOV UR11, UR35 ;  /* 0x00000023000b7c82 */ /* 0x000fe20008000000 */
[----:B------:R-:W-:Y:S01]  /*46c0*/  UMOV UR12, UR36 ;  /* 0x00000024000c7c82 */ /* 0x000fe20008000000 */
[----:B------:R-:W-:Y:S01]  /*46d0*/  @!P4 R2UR UR8, R0 ;  /* 0x000000000008c2ca */ /* 0x000fe200000e0000 */
[----:B------:R-:W-:Y:S01]  /*46e0*/  IMAD.IADD R20, R8, 0x1, R154 ;  /* 0x0000000108147824 */ /* 0x000fe200078e029a */
[----:B------:R-:W-:Y:S01]  /*46f0*/  @P3 R2UR UR36, R28 ;  /* 0x000000001c2432ca */ /* 0x000fe200000e0000 */
[----:B------:R-:W-:Y:S01]  /*4700*/  IMAD.IADD R21, R13, 0x1, R156 ;  /* 0x000000010d157824 */ /* 0x000fe200078e029c */
[----:B------:R-:W-:Y:S02]  /*4710*/  SEL R0, RZ, 0x1, P0 ;  /* 0x00000001ff007807 */ /* 0x000fe40000000000 */
[----:B------:R-:W-:Y:S01]  /*4720*/  LOP3.LUT R31, R31, 0x1, RZ, 0x3c, !PT ;  /* 0x000000011f1f7812 */ /* 0x000fe200078e3cff */
[----:B------:R-:W-:Y:S01]  /*4730*/  IMAD.U32 R10, RZ, RZ, UR9 ;  /* 0x00000009ff0a7e24 */ /* 0x000fe2000f8e00ff */
[----:B------:R-:W-:Y:S01]  /*4740*/  @!UP1 UIADD3 UR9, UPT, UPT, UR7, 0x78, URZ ;  /* 0x0000007807099890 */ /* 0x000fe2000fffe0ff */
[----:B------:R-:W-:Y:S02]  /*4750*/  LOP3.LUT R29, R29, R0, RZ, 0x3c, !PT ;  /* 0x000000001d1d7212 */ /* 0x000fe400078e3cff */
[----:B------:R-:W-:Y:S02]  /*4760*/  SEL R30, R30, RZ, P0 ;  /* 0x000000ff1e1e7207 */ /* 0x000fe40000000000 */
[----:B------:R-:W-:Y:S01]  /*4770*/  IMAD.U32 R11, RZ, RZ, UR8 ;  /* 0x00000008ff0b7e24 */ /* 0x000fe2000f8e00ff */
[----:B------:R-:W-:Y:S01]  /*4780*/  @!P4 R2UR UR14, R10 ;  /* 0x000000000a0ec2ca */ /* 0x000fe200000e0000 */
[----:B------:R-:W-:Y:S01]  /*4790*/  @!UP1 UIADD3 UR8, UPT, UPT, UR7, 0xc400, URZ ;  /* 0x0000c40007089890 */ /* 0x000fe2000fffe0ff */
[----:B------:R-:W-:Y:S02]  /*47a0*/  VOTEU.ALL UP1, P4 ;  /* 0x0000000000ff7886 */ /* 0x000fe40002020000 */
[----:B------:R-:W-:Y:S11]  /*47b0*/  @!P4 R2UR UR15, R11 ;  /* 0x000000000b0fc2ca */ /* 0x000ff600000e0000 */
[----:B------:R-:W-:Y:S02]  /*47c0*/  @!UPT UIADD3 URZ, UPT, UPT, URZ, URZ, URZ ;  /* 0x000000fffffff290 */ /* 0x000fe4000fffe0ff */
[----:B------:R2:W-:Y:S01]  /*47d0*/  @!UP1 UTMALDG.3D [UR8], [UR14], desc[UR18] ;  /* 0x000012080e0095b4 */ /* 0x0005e20008011000 */
[----:B------:R2:W-:Y:S01]  /*47e0*/  @!P4 SYNCS.ARRIVE.TRANS64.RED.A0TR RZ, [UR7+0x78], R23 ;  /* 0x00007817ffffc9a7 */ /* 0x0005e20008300407 */
[----:B------:R-:W-:Y:S01]  /*47f0*/  UPLOP3.LUT UP1, UPT, UPT, UPT, UPT, 0x80, 0x8 ;  /* 0x000000000008789c */ /* 0x000fe20003f2f070 */
[----:B------:R-:W-:Y:S01]  /*4800*/  SYNCS.ARRIVE.TRANS64.RED.A1T0 RZ, [UR13], RZ ;  /* 0x000000ffffff79a7 */ /* 0x000fe2000810040d */
[----:B------:R-:W-:Y:S09]  /*4810*/  @P3 BRA `(.L_x_78) ;  /* 0xfffffff000943947 */ /* 0x000ff2000383ffff */
[----:B------:R-:W-:-:S04]  /*4820*/  SHF.L.U32 R3, R31, 0x1f, RZ ;  /* 0x0000001f1f037819 */ /* 0x000fc800000006ff */
[----:B------:R-:W1:Y:S02]  /*4830*/  SYNCS.PHASECHK.TRANS64.TRYWAIT P0, [UR7+0x80], R3 ;  /* 0x00008003ff0075a7 */ /* 0x000e640008001107 */
[----:B-1----:R-:W-:Y:S05]  /*4840*/  @!P0 BRA `(.L_x_79) ;  /* 0x0000006c00688947 */ /* 0x002fea0003800000 */
.L_x_169:
[----:B------:R-:W3:Y:S02]  /*4850*/  SYNCS.PHASECHK.TRANS64.TRYWAIT P0, [UR7+0x88], R3 ;  /* 0x00008803ff0075a7 */ /* 0x000ee40008001107 */
[----:B---3--:R-:W-:Y:S05]  /*4860*/  @!P0 BRA `(.L_x_80) ;  /* 0x0000006c00788947 */ /* 0x008fea0003800000 */
.L_x_171:
[----:B------:R-:W3:Y:S02]  /*4870*/  SYNCS.PHASECHK.TRANS64.TRYWAIT P0, [UR7+0x90], R3 ;  /* 0x00009003ff0075a7 */ /* 0x000ee40008001107 */
[----:B---3--:R-:W-:Y:S05]  /*4880*/  @!P0 BRA `(.L_x_81) ;  /* 0x0000006c00888947 */ /* 0x008fea0003800000 */
.L_x_173:
[----:B-1----:R-:W-:-:S07]  /*4890*/  MOV R0, UR7 ;  /* 0x0000000700007c02 */ /* 0x002fce0008000f00 */
.L_x_82:
[----:B-1----:R-:W-:-:S04]  /*48a0*/  SHF.L.U32 R3, R31, 0x1f, RZ ;  /* 0x0000001f1f037819 */ /* 0x002fc800000006ff */
[----:B------:R1:W3:Y:S03]  /*48b0*/  SYNCS.PHASECHK.TRANS64.TRYWAIT P0, [R0+URZ+0x98], R3 ;  /* 0x00009803000075a7 */ /* 0x0002e600080011ff */
[----:B---3--:R-:W-:Y:S05]  /*48c0*/  @!P0 NANOSLEEP.SYNCS 0x989680 ;  /* 0x009896800000895d */ /* 0x008fea0003900000 */
[----:B------:R-:W3:Y:S02]  /*48d0*/  @!P0 SYNCS.PHASECHK.TRANS64 P0, [R0+URZ+0x98], R3 ;  /* 0x00009803000085a7 */ /* 0x000ee400080010ff */
[----:B--23--:R-:W-:Y:S05]  /*48e0*/  @P0 EXIT ;  /* 0x000000000000094d */ /* 0x00cfea0003800000 */
[----:B------:R-:W-:Y:S05]  /*48f0*/  BRA `(.L_x_82) ;  /* 0xfffffffc00e87947 */ /* 0x000fea000383ffff */
.L_x_67:
[----:B------:R-:W-:-:S06]  /*4900*/  UISETP.GE.AND UP1, UPT, UR8, 0x4, UPT ;  /* 0x000000040800788c */ /* 0x000fcc000bf26270 */
[----:B------:R-:W-:-:S13]  /*4910*/  PLOP3.LUT P0, PT, PT, PT, UP1, 0x80, 0x8 ;  /* 0x000000000008781c */ /* 0x000fda0003f0f018 */
[----:B------:R-:W-:Y:S05]  /*4920*/  @!P0 EXIT ;  /* 0x000000000000894d */ /* 0x000fea0003800000 */
[----:B------:R-:W-:Y:S01]  /*4930*/  BAR.SYNC.DEFER_BLOCKING 0x6, 0xa0 ;  /* 0x0182800000007b1d */ /* 0x000fe20000010000 */
[C---:B------:R-:W-:Y:S01]  /*4940*/  IMAD.SHL.U32 R3, R170.reuse, 0x40, RZ ;  /* 0x00000040aa037824 */ /* 0x040fe200078e00ff */
[C---:B------:R-:W-:Y:S01]  /*4950*/  LOP3.LUT R161, R170.reuse, 0x1, RZ, 0xc0, !PT ;  /* 0x00000001aaa17812 */ /* 0x040fe200078ec0ff */
[C---:B------:R-:W-:Y:S02]  /*4960*/  IMAD.U32 R79, R170.reuse, 0x10000, RZ ;  /* 0x00010000aa4f7824 */ /* 0x040fe400078e00ff */
[----:B------:R-:W-:Y:S02]  /*4970*/  HFMA2 R167, -RZ, RZ, 0, 5.9604644775390625e-08 ;  /* 0x00000001ffa77431 */ /* 0x000fe400000001ff */
[C---:B------:R-:W-:Y:S01]  /*4980*/  IMAD.SHL.U32 R160, R170.reuse, 0x8, RZ ;  /* 0x00000008aaa07824 */ /* 0x040fe200078e00ff */
[----:B------:R-:W-:Y:S01]  /*4990*/  UMOV UR48, 0x400 ;  /* 0x0000040000307882 */ /* 0x000fe20000000000 */
[----:B------:R-:W1:Y:S01]  /*49a0*/  LDC R159, c[0x0][0x370] ;  /* 0x0000dc00ff9f7b82 */ /* 0x000e620000000800 */
[----:B------:R-:W-:Y:S01]  /*49b0*/  ULEA UR48, UR37, UR48, 0x18 ;  /* 0x0000003025307291 */ /* 0x000fe2000f8ec0ff */
[----:B------:R-:W-:Y:S01]  /*49c0*/  ISETP.NE.U32.AND P0, PT, R161, 0x1, PT ;  /* 0x00000001a100780c */ /* 0x000fe20003f05070 */
[----:B------:R-:W-:Y:S01]  /*49d0*/  IMAD.MOV.U32 R169, RZ, RZ, 0x2 ;  /* 0x00000002ffa97424 */ /* 0x000fe200078e00ff */
[----:B------:R-:W-:Y:S01]  /*49e0*/  LOP3.LUT R5, R3, 0x1c0, RZ, 0xc0, !PT ;  /* 0x000001c003057812 */ /* 0x000fe200078ec0ff */
[----:B------:R-:W-:Y:S01]  /*49f0*/  UIADD3 UR4, UPT, UPT, UR48, 0x400, URZ ;  /* 0x0000040030047890 */ /* 0x000fe2000fffe0ff */
[----:B------:R-:W-:Y:S01]  /*4a00*/  LOP3.LUT R79, R79, 0x600000, RZ, 0xc0, !PT ;  /* 0x006000004f4f7812 */ /* 0x000fe200078ec0ff */
[----:B------:R-:W-:Y:S01]  /*4a10*/  IMAD.MOV.U32 R168, RZ, RZ, 0x4 ;  /* 0x00000004ffa87424 */ /* 0x000fe200078e00ff */
[----:B------:R-:W2:Y:S01]  /*4a20*/  LDC R74, c[0x0][0xb0c] ;  /* 0x0002c300ff4a7b82 */ /* 0x000ea20000000800 */
[----:B------:R-:W-:Y:S01]  /*4a30*/  R2P PR, R170, 0x6 ;  /* 0x00000006aa007804 */ /* 0x000fe20000000000 */
[----:B------:R-:W-:Y:S01]  /*4a40*/  IMAD.MOV.U32 R76, RZ, RZ, RZ ;  /* 0x000000ffff4c7224 */ /* 0x000fe200078e00ff */
[----:B------:R-:W-:Y:S01]  /*4a50*/  LOP3.LUT R160, R5, 0x38, R160, 0xf8, !PT ;  /* 0x0000003805a07812 */ /* 0x000fe200078ef8a0 */
[----:B------:R-:W-:Y:S01]  /*4a60*/  IMAD.MOV.U32 R166, RZ, RZ, RZ ;  /* 0x000000ffffa67224 */ /* 0x000fe200078e00ff */
[----:B------:R-:W-:Y:S01]  /*4a70*/  P2R R2, PR, RZ, 0x1 ;  /* 0x00000001ff027803 */ /* 0x000fe20000000000 */
[----:B------:R-:W-:Y:S01]  /*4a80*/  IMAD.MOV.U32 R173, RZ, RZ, RZ ;  /* 0x000000ffffad7224 */ /* 0x000fe200078e00ff */
[----:B------:R-:W-:Y:S01]  /*4a90*/  LOP3.LUT R160, R160, 0x1e00, R3, 0xf8, !PT ;  /* 0x00001e00a0a07812 */ /* 0x000fe200078ef803 */
[----:B------:R-:W4:Y:S01]  /*4aa0*/  LDC R157, c[0x0][0xb20] ;  /* 0x0002c800ff9d7b82 */ /* 0x000f220000000800 */
[----:B------:R-:W3:Y:S01]  /*4ab0*/  LDS R0, [UR48+0x140] ;  /* 0x00014030ff007984 */ /* 0x000ee20008000800 */
[----:B------:R-:W-:Y:S01]  /*4ac0*/  LOP3.LUT R170, R170, 0x60, RZ, 0xc0, !PT ;  /* 0x00000060aaaa7812 */ /* 0x000fe200078ec0ff */
[----:B------:R-:W-:Y:S01]  /*4ad0*/  IMAD.U32 R163, RZ, RZ, UR4 ;  /* 0x00000004ffa37e24 */ /* 0x000fe2000f8e00ff */
[----:B------:R-:W-:Y:S01]  /*4ae0*/  MOV R165, RZ ;  /* 0x000000ff00a57202 */ /* 0x000fe20000000f00 */
[----:B------:R-:W1:Y:S01]  /*4af0*/  LDCU.64 UR52, c[0x0][0x348] ;  /* 0x00006900ff3477ac */ /* 0x000e620008000a00 */
[----:B------:R-:W-:-:S02]  /*4b00*/  SEL R169, R169, 0xfffffffe, !P1 ;  /* 0xfffffffea9a97807 */ /* 0x000fc40004800000 */
[----:B------:R-:W1:Y:S01]  /*4b10*/  LDC R73, c[0x0][0xb30] ;  /* 0x0002cc00ff497b82 */ /* 0x000e620000000800 */
[----:B------:R-:W-:Y:S01]  /*4b20*/  SEL R168, R168, 0xfffffffc, !P2 ;  /* 0xfffffffca8a87807 */ /* 0x000fe20005000000 */
[----:B------:R-:W1:Y:S01]  /*4b30*/  LDCU.64 UR38, c[0x0][0x888] ;  /* 0x00011100ff2677ac */ /* 0x000e620008000a00 */
[----:B------:R-:W1:Y:S05]  /*4b40*/  LDCU.64 UR44, c[0x0][0x890] ;  /* 0x00011200ff2c77ac */ /* 0x000e6a0008000a00 */
[----:B------:R-:W1:Y:S01]  /*4b50*/  LDC.64 R152, c[0x0][0xb10] ;  /* 0x0002c400ff987b82 */ /* 0x000e620000000a00 */
[----:B------:R-:W-:Y:S01]  /*4b60*/  UMOV UR49, URZ ;  /* 0x000000ff00317c82 */ /* 0x000fe20008000000 */
[----:B------:R-:W-:-:S06]  /*4b70*/  UMOV UR51, URZ ;  /* 0x000000ff00337c82 */ /* 0x000fcc0008000000 */
[----:B------:R-:W1:Y:S08]  /*4b80*/  LDC.64 R70, c[0x0][0xb18] ;  /* 0x0002c600ff467b82 */ /* 0x000e700000000a00 */
[----:B------:R-:W1:Y:S08]  /*4b90*/  LDC.64 R68, c[0x0][0xb28] ;  /* 0x0002ca00ff447b82 */ /* 0x000e700000000a00 */
[----:B------:R-:W1:Y:S01]  /*4ba0*/  LDC.64 R150, c[0x0][0x8b0] ;  /* 0x00022c00ff967b82 */ /* 0x000e620000000a00 */
[----:B---3--:R-:W-:-:S07]  /*4bb0*/  IMAD.IADD R79, R0, 0x1, R79 ;  /* 0x00000001004f7824 */ /* 0x008fce00078e024f */
[----:B------:R-:W3:Y:S08]  /*4bc0*/  LDC.64 R148, c[0x0][0x8a8] ;  /* 0x00022a00ff947b82 */ /* 0x000ef00000000a00 */
[----:B--2-4-:R-:W1:Y:S02]  /*4bd0*/  LDC R158, c[0x0][0x374] ;  /* 0x0000dd00ff9e7b82 */ /* 0x014e640000000800 */
.L_x_126:
[----:B------:R-:W-:Y:S02]  /*4be0*/  LEA R0, R173, UR48, 0x3 ;  /* 0x00000030ad007c11 */ /* 0x000fe4000f8e18ff */
[----:B------:R-:W-:Y:S02]  /*4bf0*/  SHF.L.U32 R3, R165, 0x1f, RZ ;  /* 0x0000001fa5037819 */ /* 0x000fe400000006ff */
[----:B-1----:R-:W-:Y:S02]  /*4c00*/  LEA R16, R173, UR48, 0x4 ;  /* 0x00000030ad107c11 */ /* 0x002fe4000f8e20ff */
[----:B------:R-:W2:Y:S02]  /*4c10*/  SYNCS.PHASECHK.TRANS64.TRYWAIT P0, [R0+URZ+0xb0], R3 ;  /* 0x0000b003000075a7 */ /* 0x000ea400080011ff */
[----:B--2---:R-:W-:Y:S05]  /*4c20*/  @!P0 BRA `(.L_x_83) ;  /* 0x0000006800b88947 */ /* 0x004fea0003800000 */
.L_x_174:
[----:B------:R-:W4:Y:S01]  /*4c30*/  LDC.64 R12, c[0x0][0xb10] ;  /* 0x0002c400ff0c7b82 */ /* 0x000f220000000a00 */
[----:B------:R-:W3:Y:S01]  /*4c40*/  LDS.128 R16, [R16+0x120] ;  /* 0x0001200010107984 */ /* 0x000ee20000000c00 */
[----:B-1----:R-:W-:Y:S01]  /*4c50*/  ISETP.NE.AND P1, PT, R73, 0x1, PT ;  /* 0x000000014900780c */ /* 0x002fe20003f25270 */
[----:B--2---:R-:W-:Y:S01]  /*4c60*/  VIADD R0, R0, 0xc0 ;  /* 0x000000c000007836 */ /* 0x004fe20000000000 */
[----:B------:R-:W-:Y:S04]  /*4c70*/  ISETP.GE.AND P0, PT, R72, 0x1, PT ;  /* 0x000000014800780c */ /* 0x000fe80003f06270 */
[----:B------:R-:W1:Y:S01]  /*4c80*/  LDC.64 R10, c[0x0][0xb18] ;  /* 0x0002c600ff0a7b82 */ /* 0x000e620000000a00 */
[----:B------:R-:W-:Y:S01]  /*4c90*/  PRMT R0, RZ, 0x654, R0 ;  /* 0x00000654ff007816 */ /* 0x000fe20000000000 */
[----:B------:R-:W-:Y:S01]  /*4ca0*/  @!PT LDS RZ, [RZ] ;  /* 0x00000000fffff984 */ /* 0x000fe20000000800 */
[----:B------:R-:W-:Y:S01]  /*4cb0*/  @!PT LDS RZ, [RZ] ;  /* 0x00000000fffff984 */ /* 0x000fe20000000800 */
[----:B------:R-:W-:Y:S01]  /*4cc0*/  @!PT LDS RZ, [RZ] ;  /* 0x00000000fffff984 */ /* 0x000fe20000000800 */
[----:B------:R-:W-:Y:S01]  /*4cd0*/  @!PT LDS RZ, [RZ] ;  /* 0x00000000fffff984 */ /* 0x000fe20000000800 */
[----:B------:R2:W-:Y:S06]  /*4ce0*/  MEMBAR.ALL.CTA ;  /* 0x0000000000007992 */ /* 0x0005ec0000008000 */
[----:B--2---:R-:W2:Y:S01]  /*4cf0*/  FENCE.VIEW.ASYNC.S ;  /* 0x00000000000073c6 */ /* 0x004ea20000000000 */
[----:B------:R-:W1:Y:S08]  /*4d00*/  @!P1 LDC R14, c[0x0][0xb20] ;  /* 0x0002c800ff0e9b82 */ /* 0x000e700000000800 */
[----:B------:R-:W1:Y:S01]  /*4d10*/  @!P1 LDC R9, c[0x0][0xb0c] ;  /* 0x0002c300ff099b82 */ /* 0x000e620000000800 */
[----:B--2---:R2:W-:Y:S01]  /*4d20*/  SYNCS.ARRIVE.TRANS64.RED.A1T0 RZ, [R0+URZ], RZ ;  /* 0x000000ff00ff79a7 */ /* 0x0045e200081004ff */
[----:B---3--:R-:W-:Y:S04]  /*4d30*/  LOP3.LUT P4, RZ, R18, 0x1, RZ, 0xc0, !PT ;  /* 0x0000000112ff7812 */ /* 0x008fe8000788c0ff */
[----:B------:R-:W-:Y:S09]  /*4d40*/  P2R R171, PR, RZ, 0x10 ;  /* 0x00000010ffab7803 */ /* 0x000ff20000000000 */
[----:B------:R-:W-:Y:S02]  /*4d50*/  @P4 MOV R77, R16 ;  /* 0x00000010004d4202 */ /* 0x000fe40000000f00 */
[----:B------:R-:W-:Y:S01]  /*4d60*/  @P4 LOP3.LUT R75, R17, 0xffff, RZ, 0xc0, !PT ;  /* 0x0000ffff114b4812 */ /* 0x000fe200078ec0ff */
[----:B--2-4-:R-:W-:Y:S06]  /*4d70*/  @!P0 BRA `(.L_x_84) ;  /* 0x0000000000a48947 */ /* 0x014fec0003800000 */
[----:B------:R-:W-:Y:S01]  /*4d80*/  IMAD.HI.U32 R24, R158, R71, RZ ;  /* 0x000000479e187227 */ /* 0x000fe200078e00ff */
[----:B------:R-:W-:Y:S02]  /*4d90*/  ISETP.NE.AND P0, PT, R70, 0x1, PT ;  /* 0x000000014600780c */ /* 0x000fe40003f05270 */
[----:B------:R-:W-:Y:S01]  /*4da0*/  ISETP.NE.AND P2, PT, R72, 0x1, PT ;  /* 0x000000014800780c */ /* 0x000fe20003f45270 */
[-C--:B------:R-:W-:Y:S01]  /*4db0*/  IMAD.HI.U32 R22, R159, R152.reuse, RZ ;  /* 0x000000989f167227 */ /* 0x080fe200078e00ff */
[----:B------:R-:W-:Y:S02]  /*4dc0*/  SHF.R.U32.HI R23, RZ, R157, R24 ;  /* 0x0000009dff177219 */ /* 0x000fe40000011618 */
[----:B------:R-:W-:Y:S01]  /*4dd0*/  ISETP.NE.AND P3, PT, R74, 0x1, PT ;  /* 0x000000014a00780c */ /* 0x000fe20003f65270 */
[----:B------:R-:W-:Y:S01]  /*4de0*/  IMAD.HI.U32 R28, R75, R71, RZ ;  /* 0x000000474b1c7227 */ /* 0x000fe200078e00ff */
[----:B------:R-:W-:Y:S02]  /*4df0*/  SHF.R.U32.HI R22, RZ, R153, R22 ;  /* 0x00000099ff167219 */ /* 0x000fe40000011616 */
[----:B------:R-:W-:Y:S01]  /*4e00*/  SEL R3, R158, R23, !P0 ;  /* 0x000000179e037207 */ /* 0x000fe20004000000 */
[----:B------:R-:W-:Y:S01]  /*4e10*/  IMAD.HI.U32 R26, R77, R152, RZ ;  /* 0x000000984d1a7227 */ /* 0x000fe200078e00ff */
[----:B------:R-:W-:Y:S03]  /*4e20*/  SEL R7, R159, R22, !P3 ;  /* 0x000000169f077207 */ /* 0x000fe60005800000 */
[-C--:B------:R-:W-:Y:S01]  /*4e30*/  IMAD.HI.U32 R22, R3, R68.reuse, RZ ;  /* 0x0000004403167227 */ /* 0x080fe200078e00ff */
[----:B------:R-:W-:Y:S03]  /*4e40*/  SHF.R.U32.HI R26, RZ, R153, R26 ;  /* 0x00000099ff1a7219 */ /* 0x000fe6000001161a */
[----:B------:R-:W-:Y:S01]  /*4e50*/  IMAD.HI.U32 R24, R7, R68, RZ ;  /* 0x0000004407187227 */ /* 0x000fe200078e00ff */
[----:B------:R-:W-:Y:S02]  /*4e60*/  @P2 SHF.R.U32.HI R3, RZ, R69, R22 ;  /* 0x00000045ff032219 */ /* 0x000fe40000011616 */
[----:B------:R-:W-:Y:S02]  /*4e70*/  SHF.R.U32.HI R22, RZ, R157, R28 ;  /* 0x0000009dff167219 */ /* 0x000fe4000001161c */
[----:B------:R-:W-:Y:S01]  /*4e80*/  @P2 SHF.R.U32.HI R7, RZ, R69, R24 ;  /* 0x00000045ff072219 */ /* 0x000fe20000011618 */
[C---:B------:R-:W-:Y:S01]  /*4e90*/  IMAD R2, R72.reuse, R3, RZ ;  /* 0x0000000348027224 */ /* 0x040fe200078e02ff */
[----:B------:R-:W-:Y:S02]  /*4ea0*/  SEL R5, R75, R22, !P0 ;  /* 0x000000164b057207 */ /* 0x000fe40004000000 */
[----:B------:R-:W-:Y:S01]  /*4eb0*/  SEL R3, R77, R26, !P3 ;  /* 0x0000001a4d037207 */ /* 0x000fe20005800000 */
[----:B------:R-:W-:Y:S01]  /*4ec0*/  IMAD R4, R72, R7, RZ ;  /* 0x0000000748047224 */ /* 0x000fe200078e02ff */
[C---:B------:R-:W-:Y:S01]  /*4ed0*/  ISETP.GE.AND P0, PT, R5.reuse, R2, PT ;  /* 0x000000020500720c */ /* 0x040fe20003f06270 */
[----:B------:R-:W-:Y:S03]  /*4ee0*/  IMAD.HI.U32 R6, R5, R68, RZ ;  /* 0x0000004405067227 */ /* 0x000fe600078e00ff */
[----:B------:R-:W-:Y:S01]  /*4ef0*/  ISETP.GE.OR P0, PT, R3, R4, P0 ;  /* 0x000000040300720c */ /* 0x000fe20000706670 */
[----:B------:R-:W-:Y:S01]  /*4f00*/  IMAD.MOV R4, RZ, RZ, -R3 ;  /* 0x000000ffff047224 */ /* 0x000fe200078e0a03 */
[-C--:B------:R-:W-:Y:S03]  /*4f10*/  SHF.R.U32.HI R6, RZ, R69.reuse, R6 ;  /* 0x00000045ff067219 */ /* 0x080fe60000011606 */
[----:B------:R-:W-:Y:S01]  /*4f20*/  IMAD R77, R74, R4, R77 ;  /* 0x000000044a4d7224 */ /* 0x000fe200078e024d */
[----:B------:R-:W-:Y:S05]  /*4f30*/  SEL R15, R5, R6, !P2 ;  /* 0x00000006050f7207 */ /* 0x000fea0005000000 */
[----:B------:R-:W-:Y:S02]  /*4f40*/  IMAD.MOV R6, RZ, RZ, -R15 ;  /* 0x000000ffff067224 */ /* 0x000fe400078e0a0f */
[C---:B------:R-:W-:Y:S04]  /*4f50*/  @!P0 IMAD.HI.U32 R2, R3.reuse, R68, RZ ;  /* 0x0000004403028227 */ /* 0x040fe800078e00ff */
[----:B------:R-:W-:Y:S01]  /*4f60*/  IMAD R6, R72, R6, R5 ;  /* 0x0000000648067224 */ /* 0x000fe200078e0205 */
[----:B------:R-:W-:Y:S04]  /*4f70*/  @!P0 SHF.R.U32.HI R2, RZ, R69, R2 ;  /* 0x00000045ff028219 */ /* 0x000fe80000011602 */
[----:B------:R-:W-:Y:S02]  /*4f80*/  @!P0 SEL R0, R3, R2, !P2 ;  /* 0x0000000203008207 */ /* 0x000fe40005000000 */
[----:B------:R-:W-:Y:S02]  /*4f90*/  IADD3 R2, PT, PT, -R5, RZ, RZ ;  /* 0x000000ff05027210 */ /* 0x000fe40007ffe1ff */
[----:B------:R-:W-:Y:S01]  /*4fa0*/  @!P0 IADD3 R8, PT, PT, R15, -R0, RZ ;  /* 0x800000000f088210 */ /* 0x000fe20007ffe0ff */
[----:B------:R-:W-:Y:S02]  /*4fb0*/  @!P0 IMAD R0, R7, R6, R0 ;  /* 0x0000000607008224 */ /* 0x000fe400078e0200 */
[----:B------:R-:W-:Y:S02]  /*4fc0*/  IMAD R75, R70, R2, R75 ;  /* 0x00000002464b7224 */ /* 0x000fe400078e024b */
[----:B------:R-:W-:Y:S02]  /*4fd0*/  @!P0 IMAD R5, R8, R72, R3 ;  /* 0x0000004808058224 */ /* 0x000fe400078e0203 */
[----:B------:R-:W-:Y:S04]  /*4fe0*/  @!P0 IMAD.MOV.U32 R3, RZ, RZ, R0 ;  /* 0x000000ffff038224 */ /* 0x000fe800078e0000 */
[----:B------:R-:W-:Y:S02]  /*4ff0*/  IMAD R77, R3, R74, R77 ;  /* 0x0000004a034d7224 */ /* 0x000fe400078e024d */
[----:B------:R-:W-:Y:S07]  /*5000*/  IMAD R75, R5, R70, R75 ;  /* 0x00000046054b7224 */ /* 0x000fee00078e024b */
.L_x_84:
[----:B-1----:R-:W-:Y:S01]  /*5010*/  @!P1 ISETP.NE.AND P0, PT, R10, 0x1, PT ;  /* 0x000000010a00980c */ /* 0x002fe20003f05270 */
[----:B------:R-:W-:Y:S01]  /*5020*/  @!P1 IMAD.HI.U32 R3, R75, R11, RZ ;  /* 0x0000000b4b039227 */ /* 0x000fe200078e00ff */
[----:B------:R-:W-:Y:S01]  /*5030*/  R2UR UR42, R21 ;  /* 0x00000000152a72ca */ /* 0x000fe200000e0000 */
[----:B------:R-:W-:Y:S01]  /*5040*/  BSSY.RECONVERGENT B6, `(.L_x_85) ;  /* 0x0000031000067945 */ /* 0x000fe20003800200 */
[----:B------:R-:W-:Y:S01]  /*5050*/  R2UR UR41, R20 ;  /* 0x00000000142972ca */ /* 0x000fe200000e0000 */
[----:B------:R-:W-:Y:S01]  /*5060*/  @!P1 IMAD.HI.U32 R0, R77, R12, RZ ;  /* 0x0000000c4d009227 */ /* 0x000fe200078e00ff */
[----:B------:R-:W-:Y:S02]  /*5070*/  @!P1 SHF.R.U32.HI R2, RZ, R14, R3 ;  /* 0x0000000eff029219 */ /* 0x000fe40000011603 */
[----:B------:R-:W-:Y:S01]  /*5080*/  @!P1 ISETP.NE.AND P2, PT, R9, 0x1, PT ;  /* 0x000000010900980c */ /* 0x000fe20003f45270 */
[----:B------:R-:W-:Y:S01]  /*5090*/  VIADD R173, R173, 0x1 ;  /* 0x00000001adad7836 */ /* 0x000fe20000000000 */
[----:B------:R-:W-:Y:S02]  /*50a0*/  @!P1 SEL R2, R75, R2, !P0 ;  /* 0x000000024b029207 */ /* 0x000fe40004000000 */
[----:B------:R-:W-:Y:S02]  /*50b0*/  @!P1 SHF.R.U32.HI R0, RZ, R13, R0 ;  /* 0x0000000dff009219 */ /* 0x000fe40000011600 */
[----:B------:R-:W-:Y:S01]  /*50c0*/  LOP3.LUT P0, RZ, R163, 0x3f0, RZ, 0xc0, !PT ;  /* 0x000003f0a3ff7812 */ /* 0x000fe2000780c0ff */
[----:B------:R-:W-:Y:S01]  /*50d0*/  USHF.L.U32 UR42, UR42, 0x7, URZ ;  /* 0x000000072a2a7899 */ /* 0x000fe200080006ff */
[----:B------:R-:W-:Y:S01]  /*50e0*/  @!P1 SEL R3, R77, R0, !P2 ;  /* 0x000000004d039207 */ /* 0x000fe20005000000 */
[----:B------:R-:W-:Y:S01]  /*50f0*/  USHF.L.U32 UR41, UR41, 0x8, URZ ;  /* 0x0000000829297899 */ /* 0x000fe200080006ff */
[----:B------:R-:W-:Y:S03]  /*5100*/  @P4 SHF.R.U32.HI R164, RZ, 0x10, R17 ;  /* 0x00000010ffa44819 */ /* 0x000fe60000011611 */
[----:B------:R-:W-:Y:S02]  /*5110*/  @!P1 IMAD.IADD R0, R2, 0x1, -R3 ;  /* 0x0000000102009824 */ /* 0x000fe400078e0a03 */
[----:B------:R-:W-:Y:S02]  /*5120*/  @!P1 IMAD.IADD R2, R3, 0x1, -R2 ;  /* 0x0000000103029824 */ /* 0x000fe400078e0a02 */
[----:B------:R-:W-:Y:S02]  /*5130*/  @!P1 IMAD R77, R0, R9, R77 ;  /* 0x00000009004d9224 */ /* 0x000fe400078e024d */
[----:B------:R-:W-:Y:S01]  /*5140*/  @!P1 IMAD R75, R2, R10, R75 ;  /* 0x0000000a024b9224 */ /* 0x000fe200078e024b */
[----:B------:R-:W-:Y:S06]  /*5150*/  @!P0 BRA `(.L_x_86) ;  /* 0x00000000007c8947 */ /* 0x000fec0003800000 */
[----:B------:R-:W1:Y:S01]  /*5160*/  LDCU.64 UR8, c[0x4][0x80] ;  /* 0x01001000ff0877ac */ /* 0x000e620008000a00 */
[----:B------:R-:W-:Y:S01]  /*5170*/  MOV R2, 0x0 ;  /* 0x0000000000027802 */ /* 0x000fe20000000f00 */
[----:B------:R-:W-:Y:S02]  /*5180*/  HFMA2 R12, -RZ, RZ, 0, 5.9604644775390625e-08 ;  /* 0x00000001ff0c7431 */ /* 0x000fe400000001ff */
[----:B------:R-:W-:Y:S01]  /*5190*/  IMAD.MOV.U32 R8, RZ, RZ, 0x70 ;  /* 0x00000070ff087424 */ /* 0x000fe200078e00ff */
[----:B------:R2:W3:Y:S01]  /*51a0*/  LDC.64 R14, c[0x4][R2] ;  /* 0x01000000020e7b82 */ /* 0x0004e20000000a00 */
[----:B------:R-:W4:Y:S01]  /*51b0*/  LDCU.64 UR6, c[0x4][0x88] ;  /* 0x01001100ff0677ac */ /* 0x000f220008000a00 */
[----:B------:R-:W-:Y:S01]  /*51c0*/  IMAD.MOV.U32 R13, RZ, RZ, RZ ;  /* 0x000000ffff0d7224 */ /* 0x000fe200078e00ff */
[----:B------:R-:W2:Y:S01]  /*51d0*/  LDCU.64 UR4, c[0x4][0x8] ;  /* 0x01000100ff0477ac */ /* 0x000ea20008000a00 */
[----:B-1----:R-:W-:Y:S01]  /*51e0*/  MOV R5, UR9 ;  /* 0x0000000900057c02 */ /* 0x002fe20008000f00 */
[----:B------:R-:W-:Y:S01]  /*51f0*/  IMAD.U32 R4, RZ, RZ, UR8 ;  /* 0x00000008ff047e24 */ /* 0x000fe2000f8e00ff */
[----:B----4-:R-:W-:Y:S01]  /*5200*/  MOV R7, UR7 ;  /* 0x0000000700077c02 */ /* 0x010fe20008000f00 */
[----:B------:R-:W-:Y:S01]  /*5210*/  IMAD.U32 R6, RZ, RZ, UR6 ;  /* 0x00000006ff067e24 */ /* 0x000fe2000f8e00ff */
[----:B--2---:R-:W-:Y:S01]  /*5220*/  MOV R11, UR5 ;  /* 0x00000005000b7c02 */ /* 0x004fe20008000f00 */
[----:B------:R-:W-:Y:S02]  /*5230*/  IMAD.U32 R10, RZ, RZ, UR4 ;  /* 0x00000004ff0a7e24 */ /* 0x000fe4000f8e00ff */
[----:B------:R-:W-:Y:S07]  /*5240*/  LEPC R20, `(.L_x_87) ;  /* 0x000000001014794e */ /* 0x000fee0000000000 */
[----:B---3-5:R-:W-:Y:S05]  /*5250*/  CALL.ABS.NOINC R14 ;  /* 0x000000000e007343 */ /* 0x028fea0003c00000 */
.L_x_87:
[----:B------:R-:W1:Y:S01]  /*5260*/  LDCU.64 UR8, c[0x4][0x80] ;  /* 0x01001000ff0877ac */ /* 0x000e620008000a00 */
[----:B------:R-:W2:Y:S01]  /*5270*/  LDC.64 R2, c[0x4][R2] ;  /* 0x0100000002027b82 */ /* 0x000ea20000000a00 */
[----:B------:R-:W-:Y:S02]  /*5280*/  HFMA2 R12, -RZ, RZ, 0, 5.9604644775390625e-08 ;  /* 0x00000001ff0c7431 */ /* 0x000fe400000001ff */
[----:B------:R-:W-:Y:S02]  /*5290*/  IMAD.MOV.U32 R8, RZ, RZ, 0x70 ;  /* 0x00000070ff087424 */ /* 0x000fe400078e00ff */
[----:B------:R-:W-:Y:S01]  /*52a0*/  IMAD.MOV.U32 R13, RZ, RZ, RZ ;  /* 0x000000ffff0d7224 */ /* 0x000fe200078e00ff */
[----:B------:R-:W3:Y:S01]  /*52b0*/  LDCU.64 UR6, c[0x4][0x88] ;  /* 0x01001100ff0677ac */ /* 0x000ee20008000a00 */
[----:B------:R-:W4:Y:S01]  /*52c0*/  LDCU.64 UR4, c[0x4][0x8] ;  /* 0x01000100ff0477ac */ /* 0x000f220008000a00 */
[----:B-1----:R-:W-:Y:S02]  /*52d0*/  MOV R4, UR8 ;  /* 0x0000000800047c02 */ /* 0x002fe40008000f00 */
[----:B------:R-:W-:Y:S02]  /*52e0*/  MOV R5, UR9 ;  /* 0x0000000900057c02 */ /* 0x000fe40008000f00 */
[----:B---3--:R-:W-:Y:S01]  /*52f0*/  MOV R7, UR7 ;  /* 0x0000000700077c02 */ /* 0x008fe20008000f00 */
[----:B------:R-:W-:Y:S01]  /*5300*/  IMAD.U32 R6, RZ, RZ, UR6 ;  /* 0x00000006ff067e24 */ /* 0x000fe2000f8e00ff */
[----:B----4-:R-:W-:Y:S01]  /*5310*/  MOV R11, UR5 ;  /* 0x00000005000b7c02 */ /* 0x010fe20008000f00 */
[----:B------:R-:W-:Y:S02]  /*5320*/  IMAD.U32 R10, RZ, RZ, UR4 ;  /* 0x00000004ff0a7e24 */ /* 0x000fe4000f8e00ff */
[----:B------:R-:W-:Y:S07]  /*5330*/  LEPC R20, `(.L_x_86) ;  /* 0x000000001014794e */ /* 0x000fee0000000000 */
[----:B--2---:R-:W-:Y:S05]  /*5340*/  CALL.ABS.NOINC R2 ;  /* 0x0000000002007343 */ /* 0x004fea0003c00000 */
.L_x_86:
[----:B------:R-:W-:Y:S05]  /*5350*/  BSYNC.RECONVERGENT B6 ;  /* 0x0000000000067941 */ /* 0x000fea0003800200 */
.L_x_85:
[----:B------:R-:W-:Y:S01]  /*5360*/  ISETP.NE.U32.AND P4, PT, R150, RZ, PT ;  /* 0x000000ff9600720c */ /* 0x000fe20003f85070 */
[----:B------:R-:W-:Y:S01]  /*5370*/  UISETP.NE.AND UP2, UPT, UR50, URZ, UPT ;  /* 0x000000ff3200728c */ /* 0x000fe2000bf45270 */
[----:B------:R-:W-:Y:S01]  /*5380*/  ISETP.NE.U32.AND P2, PT, RZ, UR38, PT ;  /* 0x00000026ff007c0c */ /* 0x000fe2000bf45070 */
[----:B------:R-:W-:Y:S01]  /*5390*/  UISETP.NE.U32.AND UP1, UPT, UR44, URZ, UPT ;  /* 0x000000ff2c00728c */ /* 0x000fe2000bf25070 */
[----:B------:R-:W-:Y:S01]  /*53a0*/  ISETP.NE.AND.EX P4, PT, R151, RZ, PT, P4 ;  /* 0x000000ff9700720c */ /* 0x000fe20003f85340 */
[----:B------:R-:W-:Y:S01]  /*53b0*/  UPLOP3.LUT UP0, UPT, UPT, UPT, UPT, 0x40, 0x4 ;  /* 0x000000000004789c */ /* 0x000fe20003f0e870 */
[----:B------:R-:W-:Y:S01]  /*53c0*/  ISETP.NE.AND.EX P2, PT, RZ, UR39, PT, P2 ;  /* 0x00000027ff007c0c */ /* 0x000fe2000bf45320 */
[----:B------:R-:W-:Y:S01]  /*53d0*/  UISETP.NE.AND.EX UP1, UPT, UR45, URZ, UPT, UP1 ;  /* 0x000000ff2d00728c */ /* 0x000fe2000bf25310 */
[----:B------:R-:W-:Y:S04]  /*53e0*/  PLOP3.LUT P1, PT, PT, PT, UP2, 0x80, 0x8 ;  /* 0x000000000008781c */ /* 0x000fe80003f2f028 */
[----:B------:R-:W-:Y:S06]  /*53f0*/  @UP2 UPLOP3.LUT UP0, UPT, UPT, UPT, UP1, 0x80, 0x8 ;  /* 0x000000000008289c */ /* 0x000fec0003f0f010 */
[----:B------:R-:W-:Y:S01]  /*5400*/  PLOP3.LUT P0, PT, PT, PT, UP0, 0x80, 0x8 ;  /* 0x000000000008781c */ /* 0x000fe20003f0f008 */
[----:B------:R-:W-:Y:S01]  /*5410*/  @!UPT UIADD3 URZ, UPT, UPT, URZ, URZ, URZ ;  /* 0x000000fffffff290 */ /* 0x000fe2000fffe0ff */
[----:B------:R-:W-:Y:S11]  /*5420*/  BRA.U !UP1, `(.L_x_88) ;  /* 0x0000000109387547 */ /* 0x000ff6000b800000 */
[----:B------:R-:W-:Y:S01]  /*5430*/  UISETP.NE.U32.AND UP0, UPT, UR38, URZ, UPT ;  /* 0x000000ff2600728c */ /* 0x000fe2000bf05070 */
[----:B------:R-:W-:Y:S02]  /*5440*/  HFMA2 R0, -RZ, RZ, 0, 5.9604644775390625e-08 ;  /* 0x00000001ff007431 */ /* 0x000fe400000001ff */
[----:B------:R-:W-:Y:S01]  /*5450*/  IMAD.MOV.U32 R155, RZ, RZ, 0x1 ;  /* 0x00000001ff9b7424 */ /* 0x000fe200078e00ff */
[----:B------:R-:W-:Y:S06]  /*5460*/  UISETP.NE.AND.EX UP0, UPT, UR39, URZ, UPT, UP0 ;  /* 0x000000ff2700728c */ /* 0x000fec000bf05300 */
[----:B------:R-:W-:Y:S05]  /*5470*/  PLOP3.LUT P3, PT, PT, PT, UP0, 0x80, 0x8 ;  /* 0x000000000008781c */ /* 0x000fea0003f6f008 */
[----:B------:R-:W1:Y:S01]  /*5480*/  @UP0 LDCU.64 UR6, c[0x0][0x888] ;  /* 0x00011100ff0607ac */ /* 0x000e620008000a00 */
[----:B------:R-:W-:Y:S07]  /*5490*/  @UP0 UIMAD UR4, UR36, UR44, URZ ;  /* 0x0000002c240402a4 */ /* 0x000fee000f8e02ff */
[----:B------:R-:W-:Y:S01]  /*54a0*/  @!P3 PRMT R155, R0, 0x7610, R155 ;  /* 0x00007610009bb816 */ /* 0x000fe2000000009b */
[----:B-1----:R-:W-:Y:S03]  /*54b0*/  @UP0 UIMAD.WIDE UR6, UR4, 0x4, UR6 ;  /* 0x00000004040608a5 */ /* 0x002fe6000f8e0206 */
[----:B------:R-:W1:Y:S03]  /*54c0*/  @!UP0 LDCU UR4, c[0x0][0x880] ;  /* 0x00011000ff0487ac */ /* 0x000e660008000800 */
[----:B------:R-:W-:Y:S01]  /*54d0*/  IMAD.U32 R2, RZ, RZ, UR6 ;  /* 0x00000006ff027e24 */ /* 0x000fe2000f8e00ff */
[----:B------:R-:W-:Y:S05]  /*54e0*/  MOV R3, UR7 ;  /* 0x0000000700037c02 */ /* 0x000fea0008000f00 */
[----:B-----5:R2:W5:Y:S02]  /*54f0*/  @P3 LDG.E R81, desc[UR46][R2.64] ;  /* 0x0000002e02513981 */ /* 0x020564000c1e1900 */
[----:B-12---:R-:W-:Y:S02]  /*5500*/  @!P3 IMAD.U32 R81, RZ, RZ, UR4 ;  /* 0x00000004ff51be24 */ /* 0x006fe4000f8e00ff */
.L_x_88:
[----:B------:R-:W-:Y:S05]  /*5510*/  @!P4 BRA `(.L_x_89) ;  /* 0x000000000020c947 */ /* 0x000fea0003800000 */
[----:B------:R-:W-:Y:S04]  /*5520*/  ISETP.NE.U32.AND P3, PT, R148, RZ, PT ;  /* 0x000000ff9400720c */ /* 0x000fe80003f65070 */
[----:B------:R-:W-:Y:S11]  /*5530*/  ISETP.NE.AND.EX P3, PT, R149, RZ, PT, P3 ;  /* 0x000000ff9500720c */ /* 0x000ff60003f65330 */
[----:B------:R-:W-:Y:S02]  /*5540*/  @!UPT UIADD3 URZ, UPT, UPT, URZ, URZ, URZ ;  /* 0x000000fffffff290 */ /* 0x000fe4000fffe0ff */
[----:B------:R-:W1:Y:S01]  /*5550*/  @P3 LDC.64 R2, c[0x0][0x8a8] ;  /* 0x00022a00ff023b82 */ /* 0x000e620000000a00 */
[----:B------:R-:W-:Y:S04]  /*5560*/  @P3 IMAD R0, R150, UR36, RZ ;  /* 0x0000002496003c24 */ /* 0x000fe8000f8e02ff */
[----:B-1----:R-:W-:Y:S05]  /*5570*/  @P3 IMAD.WIDE R2, R0, 0x4, R2 ;  /* 0x0000000400023825 */ /* 0x002fea00078e0202 */
[----:B-----5:R1:W5:Y:S02]  /*5580*/  @P3 LDG.E R78, desc[UR46][R2.64] ;  /* 0x0000002e024e3981 */ /* 0x020364000c1e1900 */
[----:B-1----:R-:W2:Y:S02]  /*5590*/  @!P3 LDC R78, c[0x0][0x8a0] ;  /* 0x00022800ff4ebb82 */ /* 0x002ea40000000800 */
.L_x_89:
[----:B-----5:R-:W-:Y:S01]  /*55a0*/  FSETP.NEU.AND P3, PT, R81, RZ, PT ;  /* 0x000000ff5100720b */ /* 0x020fe20003f6d000 */
[----:B------:R-:W-:Y:S01]  /*55b0*/  IMAD.SHL.U32 R178, R160, 0x2, RZ ;  /* 0x00000002a0b27824 */ /* 0x000fe200078e00ff */
[----:B------:R-:W-:Y:S01]  /*55c0*/  SEL R3, RZ, 0xffffffff, P2 ;  /* 0xffffffffff037807 */ /* 0x000fe20001000000 */
[----:B------:R-:W-:Y:S01]  /*55d0*/  IMAD.SHL.U32 R100, R168, 0x10, RZ ;  /* 0x00000010a8647824 */ /* 0x000fe200078e00ff */
[----:B------:R-:W-:Y:S01]  /*55e0*/  @P1 LOP3.LUT P2, RZ, R155, 0xff, RZ, 0xc0, !PT ;  /* 0x000000ff9bff1812 */ /* 0x000fe2000784c0ff */
[----:B------:R-:W-:Y:S01]  /*55f0*/  VIADD R179, R178, UR48 ;  /* 0x00000030b2b37c36 */ /* 0x000fe20008000000 */
[----:B------:R-:W-:Y:S01]  /*5600*/  @P1 SEL R2, RZ, 0xffffffff, P3 ;  /* 0xffffffffff021807 */ /* 0x000fe20001800000 */
[----:B------:R-:W-:Y:S01]  /*5610*/  IMAD.SHL.U32 R102, R169, 0x10, RZ ;  /* 0x00000010a9667824 */ /* 0x000fe200078e00ff */
[----:B------:R-:W-:Y:S01]  /*5620*/  LOP3.LUT R167, R167, 0x1, RZ, 0x3c, !PT ;  /* 0x00000001a7a77812 */ /* 0x000fe200078e3cff */
[----:B------:R-:W-:Y:S01]  /*5630*/  IMAD.IADD R175, R179, 0x1, R100 ;  /* 0x00000001b3af7824 */ /* 0x000fe200078e0264 */
[----:B------:R-:W-:Y:S01]  /*5640*/  @P0 SEL R2, R3, R2, !P2 ;  /* 0x0000000203020207 */ /* 0x000fe20005000000 */
[----:B------:R-:W-:Y:S01]  /*5650*/  BSSY B1, `(.L_x_90) ;  /* 0x000004f000017945 */ /* 0x000fe20003800000 */
[----:B------:R-:W-:Y:S01]  /*5660*/  LEA R87, R76, UR48, 0x3 ;  /* 0x000000304c577c11 */ /* 0x000fe2000f8e18ff */
[----:B------:R-:W-:Y:S01]  /*5670*/  IMAD.MOV.U32 R103, RZ, RZ, 0x1 ;  /* 0x00000001ff677424 */ /* 0x000fe200078e00ff */
[----:B------:R-:W-:Y:S01]  /*5680*/  @P1 LOP3.LUT R2, R2, 0x1, RZ, 0xc0, !PT ;  /* 0x0000000102021812 */ /* 0x000fe200078ec0ff */
[----:B------:R-:W-:Y:S01]  /*5690*/  IMAD R80, R76, 0x100, R79 ;  /* 0x000001004c507824 */ /* 0x000fe200078e024f */
[----:B------:R-:W-:Y:S01]  /*56a0*/  SHF.L.U32 R0, R166, 0x1f, RZ ;  /* 0x0000001fa6007819 */ /* 0x000fe200000006ff */
[----:B------:R-:W-:Y:S01]  /*56b0*/  IMAD.MOV.U32 R101, RZ, RZ, RZ ;  /* 0x000000ffff657224 */ /* 0x000fe200078e00ff */
[----:B------:R-:W-:Y:S02]  /*56c0*/  ISETP.NE.U32.OR P5, PT, R2, 0x1, !P1 ;  /* 0x000000010200780c */ /* 0x000fe40004fa5470 */
[----:B------:R-:W-:Y:S02]  /*56d0*/  CS2R R146, SRZ ;  /* 0x0000000000927805 */ /* 0x000fe4000001ff00 */
[----:B------:R-:W-:Y:S02]  /*56e0*/  PLOP3.LUT P2, PT, PT, PT, UP1, 0x80, 0x8 ;  /* 0x000000000008781c */ /* 0x000fe40003f4f018 */
[----:B------:R-:W-:Y:S02]  /*56f0*/  CS2R R144, SRZ ;  /* 0x0000000000907805 */ /* 0x000fe4000001ff00 */
[----:B------:R-:W-:Y:S02]  /*5700*/  SEL R2, RZ, 0xffffffff, P3 ;  /* 0xffffffffff027807 */ /* 0x000fe40001800000 */
[----:B------:R-:W-:Y:S02]  /*5710*/  CS2R R138, SRZ ;  /* 0x00000000008a7805 */ /* 0x000fe4000001ff00 */
[----:B------:R-:W-:Y:S02]  /*5720*/  LOP3.LUT P3, R172, R155, 0xff, RZ, 0xc0, !PT ;  /* 0x000000ff9bac7812 */ /* 0x000fe4000786c0ff */
[----:B------:R-:W-:Y:S02]  /*5730*/  CS2R R136, SRZ ;  /* 0x0000000000887805 */ /* 0x000fe4000001ff00 */
[----:B------:R-:W-:Y:S02]  /*5740*/  P2R R176, PR, RZ, 0x20 ;  /* 0x00000020ffb07803 */ /* 0x000fe40000000000 */
[----:B------:R-:W-:Y:S02]  /*5750*/  CS2R R130, SRZ ;  /* 0x0000000000827805 */ /* 0x000fe4000001ff00 */
[----:B------:R-:W-:Y:S02]  /*5760*/  CS2R R128, SRZ ;  /* 0x0000000000807805 */ /* 0x000fe4000001ff00 */
[----:B------:R-:W-:Y:S02]  /*5770*/  CS2R R122, SRZ ;  /* 0x00000000007a7805 */ /* 0x000fe4000001ff00 */
[----:B------:R-:W-:Y:S02]  /*5780*/  CS2R R120, SRZ ;  /* 0x0000000000787805 */ /* 0x000fe4000001ff00 */
[----:B------:R-:W-:Y:S02]  /*5790*/  @P5 SHF.L.U32 R4, R167, 0x1f, RZ ;  /* 0x0000001fa7045819 */ /* 0x000fe400000006ff */
[----:B------:R-:W-:Y:S02]  /*57a0*/  CS2R R114, SRZ ;  /* 0x0000000000727805 */ /* 0x000fe4000001ff00 */
[----:B------:R-:W-:Y:S02]  /*57b0*/  @P2 SEL R2, R3, R2, !P3 ;  /* 0x0000000203022207 */ /* 0x000fe40005800000 */
[----:B------:R-:W-:Y:S01]  /*57c0*/  CS2R R112, SRZ ;  /* 0x0000000000707805 */ /* 0x000fe2000001ff00 */
[----:B------:R-:W1:Y:S01]  /*57d0*/  @P5 SYNCS.PHASECHK.TRANS64.TRYWAIT P1, [UR48+0x60], R4 ;  /* 0x00006004ff0055a7 */ /* 0x000e620008021130 */
[----:B------:R-:W-:Y:S02]  /*57e0*/  CS2R R106, SRZ ;  /* 0x00000000006a7805 */ /* 0x000fe4000001ff00 */
[----:B------:R-:W-:Y:S02]  /*57f0*/  LOP3.LUT R2, R2, 0x1, RZ, 0xc0, !PT ;  /* 0x0000000102027812 */ /* 0x000fe400078ec0ff */
[----:B------:R-:W-:Y:S02]  /*5800*/  CS2R R104, SRZ ;  /* 0x0000000000687805 */ /* 0x000fe4000001ff00 */
[----:B------:R-:W-:Y:S02]  /*5810*/  CS2R R98, SRZ ;  /* 0x0000000000627805 */ /* 0x000fe4000001ff00 */
[----:B------:R-:W-:Y:S02]  /*5820*/  CS2R R96, SRZ ;  /* 0x0000000000607805 */ /* 0x000fe4000001ff00 */
[----:B------:R-:W-:Y:S02]  /*5830*/  ISETP.NE.U32.AND P4, PT, R2, 0x1, PT ;  /* 0x000000010200780c */ /* 0x000fe40003f85070 */
[----:B------:R-:W-:Y:S02]  /*5840*/  CS2R R90, SRZ ;  /* 0x00000000005a7805 */ /* 0x000fe4000001ff00 */
[----:B------:R-:W-:Y:S01]  /*5850*/  CS2R R88, SRZ ;  /* 0x0000000000587805 */ /* 0x000fe2000001ff00 */
[----:B------:R-:W-:Y:S01]  /*5860*/  IMAD.IADD R177, R179, 0x1, R102 ;  /* 0x00000001b3b17824 */ /* 0x000fe200078e0266 */
[----:B------:R-:W-:Y:S01]  /*5870*/  P2R R108, PR, RZ, 0x10 ;  /* 0x00000010ff6c7803 */ /* 0x000fe20000000000 */
[----:B------:R-:W-:Y:S01]  /*5880*/  IMAD.IADD R174, R102, 0x1, R175 ;  /* 0x0000000166ae7824 */ /* 0x000fe200078e02af */
[----:B------:R3:W4:Y:S01]  /*5890*/  SYNCS.PHASECHK.TRANS64.TRYWAIT P0, [R87+URZ+0xd0], R0 ;  /* 0x0000d000570075a7 */ /* 0x00072200080011ff */
[----:B-1----:R-:W-:Y:S01]  /*58a0*/  @P5 SEL R103, RZ, 0x1, !P1 ;  /* 0x00000001ff675807 */ /* 0x002fe20004800000 */
[----:B---3--:R-:W-:Y:S06]  /*58b0*/  @!P5 BRA `(.L_x_91) ;  /* 0x0000000000a0d947 */ /* 0x008fec0003800000 */
[----:B------:R-:W-:Y:S01]  /*58c0*/  @P4 IMAD.MOV.U32 R2, RZ, RZ, -0x10 ;  /* 0xfffffff0ff024424 */ /* 0x000fe200078e00ff */
[----:B------:R-:W-:Y:S01]  /*58d0*/  ISETP.NE.AND P1, PT, R103, RZ, PT ;  /* 0x000000ff6700720c */ /* 0x000fe20003f25270 */
[----:B------:R-:W-:Y:S01]  /*58e0*/  BSSY B0, `(.L_x_92) ;  /* 0x0000010000007945 */ /* 0x000fe20003800000 */
[----:B------:R-:W-:Y:S02]  /*58f0*/  ISETP.NE.U32.AND P5, PT, R161, 0x1, PT ;  /* 0x00000001a100780c */ /* 0x000fe40003fa5070 */
[----:B------:R-:W-:Y:S02]  /*5900*/  CS2R R98, SRZ ;  /* 0x0000000000627805 */ /* 0x000fe4000001ff00 */
[----:B------:R-:W-:Y:S02]  /*5910*/  CS2R R96, SRZ ;  /* 0x0000000000607805 */ /* 0x000fe4000001ff00 */
[----:B------:R-:W-:Y:S02]  /*5920*/  CS2R R114, SRZ ;  /* 0x0000000000727805 */ /* 0x000fe4000001ff00 */
[----:B------:R-:W-:Y:S02]  /*5930*/  @P4 SEL R2, R2, 0x10, !P5 ;  /* 0x0000001002024807 */ /* 0x000fe40006800000 */
[----:B------:R-:W-:Y:S02]  /*5940*/  CS2R R112, SRZ ;  /* 0x0000000000707805 */ /* 0x000fe4000001ff00 */
[----:B------:R-:W-:Y:S02]  /*5950*/  CS2R R130, SRZ ;  /* 0x0000000000827805 */ /* 0x000fe4000001ff00 */
[----:B------:R-:W-:Y:S01]  /*5960*/  CS2R R128, SRZ ;  /* 0x0000000000807805 */ /* 0x000fe2000001ff00 */
[----:B------:R-:W-:Y:S02]  /*5970*/  @P4 IMAD.IADD R7, R179, 0x1, R2 ;  /* 0x00000001b3074824 */ /* 0x000fe400078e0202 */
[C---:B------:R-:W-:Y:S02]  /*5980*/  @P4 IMAD.IADD R6, R2.reuse, 0x1, R177 ;  /* 0x0000000102064824 */ /* 0x040fe400078e02b1 */
[----:B------:R-:W-:Y:S01]  /*5990*/  @P4 IMAD.IADD R5, R2, 0x1, R175 ;  /* 0x0000000102054824 */ /* 0x000fe200078e02af */
[----:B------:R-:W-:Y:S06]  /*59a0*/  @P1 BRA `(.L_x_93) ;  /* 0x00000000000c1947 */ /* 0x000fec0003800000 */
[----:B------:R-:W-:Y:S04]  /*59b0*/  SHF.L.U32 R4, R167, 0x1f, RZ ;  /* 0x0000001fa7047819 */ /* 0x000fe800000006ff */
[----:B------:R-:W1:Y:S02]  /*59c0*/  SYNCS.PHASECHK.TRANS64.TRYWAIT P1, [UR48+0x60], R4 ;  /* 0x00006004ff0075a7 */ /* 0x000e640008021130 */
[----:B-1----:R-:W-:Y:S05]  /*59d0*/  @!P1 BRA `(.L_x_94) ;  /* 0x0000005c00609947 */ /* 0x002fea0003800000 */
.L_x_93:
[----:B------:R-:W-:Y:S05]  /*59e0*/  BSYNC B0 ;  /* 0x0000000000007941 */ /* 0x000fea0003800000 */
.L_x_92:
[----:B------:R-:W-:Y:S01]  /*59f0*/  ISETP.NE.AND P1, PT, R108, RZ, PT ;  /* 0x000000ff6c00720c */ /* 0x000fe20003f25270 */
[----:B------:R-:W-:Y:S01]  /*5a00*/  IMAD.MOV.U32 R147, RZ, RZ, RZ ;  /* 0x000000ffff937224 */ /* 0x000fe200078e00ff */
[----:B------:R-:W-:Y:S02]  /*5a10*/  CS2R R144, SRZ ;  /* 0x0000000000907805 */ /* 0x000fe4000001ff00 */
[----:B------:R-:W-:Y:S02]  /*5a20*/  CS2R R90, SRZ ;  /* 0x00000000005a7805 */ /* 0x000fe4000001ff00 */
[----:B------:R-:W-:Y:S02]  /*5a30*/  CS2R R88, SRZ ;  /* 0x0000000000587805 */ /* 0x000fe4000001ff00 */
[----:B------:R-:W-:Y:S02]  /*5a40*/  CS2R R106, SRZ ;  /* 0x00000000006a7805 */ /* 0x000fe4000001ff00 */
[----:B------:R-:W-:Y:S02]  /*5a50*/  CS2R R104, SRZ ;  /* 0x0000000000687805 */ /* 0x000fe4000001ff00 */
[----:B------:R-:W-:Y:S02]  /*5a60*/  CS2R R122, SRZ ;  /* 0x00000000007a7805 */ /* 0x000fe4000001ff00 */
[----:B------:R-:W-:Y:S02]  /*5a70*/  CS2R R120, SRZ ;  /* 0x0000000000787805 */ /* 0x000fe4000001ff00 */
[----:B------:R-:W-:Y:S02]  /*5a80*/  CS2R R138, SRZ ;  /* 0x00000000008a7805 */ /* 0x000fe4000001ff00 */
[----:B------:R-:W-:Y:S01]  /*5a90*/  CS2R R136, SRZ ;  /* 0x0000000000887805 */ /* 0x000fe2000001ff00 */
[----:B------:R-:W-:Y:S01]  /*5aa0*/  IMAD.MOV.U32 R101, RZ, RZ, 0x1 ;  /* 0x00000001ff657424 */ /* 0x000fe200078e00ff */
[----:B------:R3:W1:Y:S01]  /*5ab0*/  @P1 LDS.128 R96, [R7+0x400] ;  /* 0x0004000007601984 */ /* 0x0006620000000c00 */
[----:B------:R-:W-:Y:S03]  /*5ac0*/  @P1 IMAD.IADD R2, R2, 0x1, R174 ;  /* 0x0000000102021824 */ /* 0x000fe600078e02ae */
[----:B------:R3:W1:Y:S04]  /*5ad0*/  @P1 LDS.128 R112, [R6+0x400] ;  /* 0x0004000006701984 */ /* 0x0006680000000c00 */
[----:B------:R3:W1:Y:S04]  /*5ae0*/  @P1 LDS.128 R128, [R5+0x400] ;  /* 0x0004000005801984 */ /* 0x0006680000000c00 */
[----:B------:R3:W1:Y:S04]  /*5af0*/  @P1 LDS.128 R144, [R2+0x400] ;  /* 0x0004000002901984 */ /* 0x0006680000000c00 */
[----:B------:R3:W1:Y:S04]  /*5b00*/  @P1 LDS.128 R88, [R178+UR48+0x400] ;  /* 0x00040030b2581984 */ /* 0x0006680008000c00 */
[----:B------:R3:W1:Y:S04]  /*5b10*/  @P1 LDS.128 R104, [R177+0x400] ;  /* 0x00040000b1681984 */ /* 0x0006680000000c00 */
[----:B------:R3:W1:Y:S04]  /*5b20*/  @P1 LDS.128 R120, [R175+0x400] ;  /* 0x00040000af781984 */ /* 0x0006680000000c00 */
[----:B------:R3:W1:Y:S02]  /*5b30*/  @P1 LDS.128 R136, [R174+0x400] ;  /* 0x00040000ae881984 */ /* 0x0006640000000c00 */
.L_x_91:
[----:B------:R-:W-:Y:S05]  /*5b40*/  BSYNC B1 ;  /* 0x0000000000017941 */ /* 0x000fea0003800000 */
.L_x_90:
[----:B-1----:R-:W-:Y:S04]  /*5b50*/  SHF.R.U32.HI R3, RZ, 0x15, R80 ;  /* 0x00000015ff037819 */ /* 0x002fe80000011650 */
[----:B------:R-:W-:Y:S01]  /*5b60*/  LOP3.LUT P1, RZ, R3, 0x3, R162, 0x48, !PT ;  /* 0x0000000303ff7812 */ /* 0x000fe200078248a2 */
[----:B------:R-:W-:Y:S01]  /*5b70*/  @!UPT UIADD3 URZ, UPT, UPT, URZ, URZ, URZ ;  /* 0x000000fffffff290 */ /* 0x000fe2000fffe0ff */
[----:B----4-:R-:W-:Y:S11]  /*5b80*/  @P0 BRA `(.L_x_95) ;  /* 0x0000000000080947 */ /* 0x010ff60003800000 */
[----:B------:R-:W1:Y:S02]  /*5b90*/  SYNCS.PHASECHK.TRANS64.TRYWAIT P0, [R87+URZ+0xd0], R0 ;  /* 0x0000d000570075a7 */ /* 0x000e6400080011ff */
[----:B-1----:R-:W-:Y:S05]  /*5ba0*/  @!P0 BRA `(.L_x_96) ;  /* 0x0000005c00048947 */ /* 0x002fea0003800000 */
.L_x_95:
[----:B------:R-:W-:Y:S05]  /*5bb0*/  @!P1 BRA `(.L_x_97) ;  /* 0x0000000000409947 */ /* 0x000fea0003800000 */
[----:B------:R-:W4:Y:S01]  /*5bc0*/  LDCU.64 UR8, c[0x4][0x70] ;  /* 0x01000e00ff0877ac */ /* 0x000f220008000a00 */
[----:B------:R-:W-:Y:S01]  /*5bd0*/  MOV R3, 0x0 ;  /* 0x0000000000037802 */ /* 0x000fe20000000f00 */
[----:B------:R-:W-:Y:S02]  /*5be0*/  HFMA2 R12, -RZ, RZ, 0, 5.9604644775390625e-08 ;  /* 0x00000001ff0c7431 */ /* 0x000fe400000001ff */
[----:B------:R-:W-:Y:S02]  /*5bf0*/  IMAD.MOV.U32 R8, RZ, RZ, 0x192 ;  /* 0x00000192ff087424 */ /* 0x000fe400078e00ff */
[----:B------:R-:W-:Y:S01]  /*5c00*/  IMAD.MOV.U32 R13, RZ, RZ, RZ ;  /* 0x000000ffff0d7224 */ /* 0x000fe200078e00ff */
[----:B------:R-:W5:Y:S01]  /*5c10*/  LDCU.64 UR6, c[0x4][0x78] ;  /* 0x01000f00ff0677ac */ /* 0x000f620008000a00 */
[----:B---3--:R-:W3:Y:S01]  /*5c20*/  LDC.64 R2, c[0x4][R3] ;  /* 0x0100000003027b82 */ /* 0x008ee20000000a00 */
[----:B------:R-:W1:Y:S01]  /*5c30*/  LDCU.64 UR4, c[0x4][0x10] ;  /* 0x01000200ff0477ac */ /* 0x000e620008000a00 */
[----:B----4-:R-:W-:Y:S01]  /*5c40*/  MOV R5, UR9 ;  /* 0x0000000900057c02 */ /* 0x010fe20008000f00 */
[----:B------:R-:W-:Y:S01]  /*5c50*/  IMAD.U32 R4, RZ, RZ, UR8 ;  /* 0x00000008ff047e24 */ /* 0x000fe2000f8e00ff */
[----:B-----5:R-:W-:Y:S01]  /*5c60*/  MOV R7, UR7 ;  /* 0x0000000700077c02 */ /* 0x020fe20008000f00 */
[----:B------:R-:W-:Y:S01]  /*5c70*/  IMAD.U32 R6, RZ, RZ, UR6 ;  /* 0x00000006ff067e24 */ /* 0x000fe2000f8e00ff */
[----:B-1----:R-:W-:Y:S01]  /*5c80*/  MOV R11, UR5 ;  /* 0x00000005000b7c02 */ /* 0x002fe20008000f00 */
[----:B------:R-:W-:Y:S02]  /*5c90*/  IMAD.U32 R10, RZ, RZ, UR4 ;  /* 0x00000004ff0a7e24 */ /* 0x000fe4000f8e00ff */
[----:B------:R-:W-:Y:S07]  /*5ca0*/  LEPC R20, `(.L_x_97) ;  /* 0x000000001014794e */ /* 0x000fee0000000000 */
[----:B--23--:R-:W-:Y:S05]  /*5cb0*/  CALL.ABS.NOINC R2 ;  /* 0x0000000002007343 */ /* 0x00cfea0003c00000 */
.L_x_97:
[----:B------:R-:W-:Y:S05]  /*5cc0*/  WARPSYNC.ALL ;  /* 0x0000000000007948 */ /* 0x000fea0003800000 */
[----:B------:R-:W-:Y:S01]  /*5cd0*/  R2UR UR4, R80 ;  /* 0x00000000500472ca */ /* 0x000fe200000e0000 */
[--C-:B------:R-:W-:Y:S01]  /*5ce0*/  HADD2.F32 R82, -RZ, R88.reuse.H0_H0 ;  /* 0x20000058ff527230 */ /* 0x100fe20000004100 */
[----:B------:R-:W-:Y:S01]  /*5cf0*/  MOV R110, 0xfffffff0 ;  /* 0xfffffff0006e7802 */ /* 0x000fe20000000f00 */
[----:B------:R-:W-:Y:S01]  /*5d00*/  HADD2.F32 R83, -RZ, R88.H1_H1 ;  /* 0x30000058ff537230 */ /* 0x000fe20000004100 */
[----:B------:R-:W-:Y:S01]  /*5d10*/  ISETP.NE.U32.AND P6, PT, R161, 0x1, PT ;  /* 0x00000001a100780c */ /* 0x000fe20003fc5070 */
[----:B------:R-:W-:Y:S01]  /*5d20*/  HADD2.F32 R84, -RZ, R89.H1_H1 ;  /* 0x30000059ff547230 */ /* 0x000fe20000004100 */
[----:B------:R-:W-:Y:S01]  /*5d30*/  ISETP.NE.AND P0, PT, R170, RZ, PT ;  /* 0x000000ffaa00720c */ /* 0x000fe20003f05270 */
[--C-:B------:R-:W-:Y:S01]  /*5d40*/  HADD2.F32 R85, -RZ, R107.reuse.H0_H0 ;  /* 0x2000006bff557230 */ /* 0x100fe20000004100 */
[----:B------:R-:W-:Y:S01]  /*5d50*/  SEL R110, R110, 0x10, !P6 ;  /* 0x000000106e6e7807 */ /* 0x000fe20007000000 */
[----:B------:R-:W-:Y:S01]  /*5d60*/  HADD2.F32 R86, -RZ, R107.H1_H1 ;  /* 0x3000006bff567230 */ /* 0x000fe20000004100 */
[----:B------:R-:W-:Y:S02]  /*5d70*/  BSSY.RECONVERGENT B0, `(.L_x_98) ;  /* 0x00000fb000007945 */ /* 0x000fe40003800200 */
[----:B------:R-:W-:Y:S01]  /*5d80*/  IADD3 R179, PT, PT, R179, R110, RZ ;  /* 0x0000006eb3b37210 */ /* 0x000fe20007ffe0ff */
[----:B---3--:R-:W1:Y:S01]  /*5d90*/  LDTM.x64 R4, tmem[UR4] ;  /* 0x00000004000479ee */ /* 0x008e620008340000 */
[C---:B------:R-:W-:Y:S02]  /*5da0*/  IADD3 R180, PT, PT, R110.reuse, R177, RZ ;  /* 0x000000b16eb47210 */ /* 0x040fe40007ffe0ff */
[C---:B------:R-:W-:Y:S02]  /*5db0*/  IADD3 R182, PT, PT, R110.reuse, R175, RZ ;  /* 0x000000af6eb67210 */ /* 0x040fe40007ffe0ff */
[----:B------:R-:W-:Y:S01]  /*5dc0*/  IADD3 R181, PT, PT, R110, R174, RZ ;  /* 0x000000ae6eb57210 */ /* 0x000fe20007ffe0ff */
[C---:B-12---:R-:W-:Y:S01]  /*5dd0*/  FMUL R0, R78.reuse, R4 ;  /* 0x000000044e007220 */ /* 0x046fe20000400000 */
[C---:B------:R-:W-:Y:S01]  /*5de0*/  FMUL R2, R78.reuse, R5 ;  /* 0x000000054e027220 */ /* 0x040fe20000400000 */
[C---:B------:R-:W-:Y:S01]  /*5df0*/  FMUL R3, R78.reuse, R6 ;  /* 0x000000064e037220 */ /* 0x040fe20000400000 */
[C---:B------:R-:W-:Y:S01]  /*5e00*/  FMUL R7, R78.reuse, R7 ;  /* 0x000000074e077220 */ /* 0x040fe20000400000 */
[C---:B------:R-:W-:Y:S01]  /*5e10*/  FFMA R0, R81.reuse, R82, R0 ;  /* 0x0000005251007223 */ /* 0x040fe20000000000 */
[----:B------:R-:W-:Y:S02]  /*5e20*/  HADD2.F32 R82, -RZ, R89.H0_H0 ;  /* 0x20000059ff527230 */ /* 0x000fe40000004100 */
[C---:B------:R-:W-:Y:S01]  /*5e30*/  FFMA R2, R81.reuse, R83, R2 ;  /* 0x0000005351027223 */ /* 0x040fe20000000002 */
[--C-:B------:R-:W-:Y:S02]  /*5e40*/  HADD2.F32 R83, -RZ, R90.reuse.H0_H0 ;  /* 0x2000005aff537230 */ /* 0x100fe40000004100 */
[C---:B------:R-:W-:Y:S01]  /*5e50*/  FMUL R4, R78.reuse, R8 ;  /* 0x000000084e047220 */ /* 0x040fe20000400000 */
[----:B------:R-:W-:Y:S01]  /*5e60*/  FMUL R5, R78, R9 ;  /* 0x000000094e057220 */ /* 0x000fe20000400000 */
[C---:B------:R-:W-:Y:S01]  /*5e70*/  FFMA R3, R81.reuse, R82, R3 ;  /* 0x0000005251037223 */ /* 0x040fe20000000003 */
[----:B------:R-:W-:Y:S01]  /*5e80*/  HADD2.F32 R82, -RZ, R90.H1_H1 ;  /* 0x3000005aff527230 */ /* 0x000fe20000004100 */
[----:B------:R-:W-:Y:S01]  /*5e90*/  F2FP.F16.F32.PACK_AB R92, R2, R0 ;  /* 0x00000000025c723e */ /* 0x000fe200000000ff */
[C---:B------:R-:W-:Y:S01]  /*5ea0*/  FFMA R7, R81.reuse, R84, R7 ;  /* 0x0000005451077223 */ /* 0x040fe20000000007 */
[C---:B------:R-:W-:Y:S01]  /*5eb0*/  FFMA R4, R81.reuse, R83, R4 ;  /* 0x0000005351047223 */ /* 0x040fe20000000004 */
[--C-:B------:R-:W-:Y:S02]  /*5ec0*/  HADD2.F32 R83, -RZ, R91.reuse.H0_H0 ;  /* 0x2000005bff537230 */ /* 0x100fe40000004100 */
[----:B------:R-:W-:Y:S01]  /*5ed0*/  FFMA R5, R81, R82, R5 ;  /* 0x0000005251057223 */ /* 0x000fe20000000005 */
[C---:B------:R-:W-:Y:S01]  /*5ee0*/  FMUL R6, R78.reuse, R10 ;  /* 0x0000000a4e067220 */ /* 0x040fe20000400000 */
[----:B------:R-:W-:Y:S01]  /*5ef0*/  HADD2.F32 R82, -RZ, R91.H1_H1 ;  /* 0x3000005bff527230 */ /* 0x000fe20000004100 */
[----:B------:R-:W-:Y:S01]  /*5f00*/  F2FP.F16.F32.PACK_AB R93, R7, R3 ;  /* 0x00000003075d723e */ /* 0x000fe200000000ff */
[C---:B------:R-:W-:Y:S01]  /*5f10*/  FMUL R11, R78.reuse, R11 ;  /* 0x0000000b4e0b7220 */ /* 0x040fe20000400000 */
[----:B------:R-:W-:Y:S01]  /*5f20*/  F2FP.F16.F32.PACK_AB R94, R5, R4 ;  /* 0x00000004055e723e */ /* 0x000fe200000000ff */
[C---:B------:R-:W-:Y:S01]  /*5f30*/  FFMA R6, R81.reuse, R83, R6 ;  /* 0x0000005351067223 */ /* 0x040fe20000000006 */
[C---:B------:R-:W-:Y:S01]  /*5f40*/  FMUL R8, R78.reuse, R12 ;  /* 0x0000000c4e087220 */ /* 0x040fe20000400000 */
[----:B------:R-:W-:Y:S01]  /*5f50*/  FFMA R11, R81, R82, R11 ;  /* 0x00000052510b7223 */ /* 0x000fe2000000000b */
[--C-:B------:R-:W-:Y:S02]  /*5f60*/  HADD2.F32 R82, -RZ, R96.reuse.H0_H0 ;  /* 0x20000060ff527230 */ /* 0x100fe40000004100 */
[C---:B------:R-:W-:Y:S01]  /*5f70*/  FMUL R9, R78.reuse, R13 ;  /* 0x0000000d4e097220 */ /* 0x040fe20000400000 */
[----:B------:R-:W-:Y:S02]  /*5f80*/  HADD2.F32 R84, -RZ, R96.H1_H1 ;  /* 0x30000060ff547230 */ /* 0x000fe40000004100 */
[C---:B------:R-:W-:Y:S01]  /*5f90*/  FMUL R10, R78.reuse, R14 ;  /* 0x0000000e4e0a7220 */ /* 0x040fe20000400000 */
[--C-:B------:R-:W-:Y:S01]  /*5fa0*/  HADD2.F32 R83, -RZ, R97.reuse.H0_H0 ;  /* 0x20000061ff537230 */ /* 0x100fe20000004100 */
[----:B------:R-:W-:Y:S01]  /*5fb0*/  F2FP.F16.F32.PACK_AB R95, R11, R6 ;  /* 0x000000060b5f723e */ /* 0x000fe200000000ff */
[C---:B------:R-:W-:Y:S01]  /*5fc0*/  FFMA R8, R81.reuse, R82, R8 ;  /* 0x0000005251087223 */ /* 0x040fe20000000008 */
[----:B------:R-:W-:Y:S02]  /*5fd0*/  HADD2.F32 R82, -RZ, R97.H1_H1 ;  /* 0x30000061ff527230 */ /* 0x000fe40000004100 */
[C---:B------:R-:W-:Y:S01]  /*5fe0*/  FFMA R9, R81.reuse, R84, R9 ;  /* 0x0000005451097223 */ /* 0x040fe20000000009 */
[----:B------:R-:W-:Y:S01]  /*5ff0*/  FFMA R10, R81, R83, R10 ;  /* 0x00000053510a7223 */ /* 0x000fe2000000000a */
[----:B------:R1:W-:Y:S01]  /*6000*/  STS.128 [R178+UR48+0x400], R92 ;  /* 0x0004005cb2007988 */ /* 0x0003e20008000c30 */
[C---:B------:R-:W-:Y:S01]  /*6010*/  FMUL R15, R78.reuse, R15 ;  /* 0x0000000f4e0f7220 */ /* 0x040fe20000400000 */
[--C-:B------:R-:W-:Y:S01]  /*6020*/  HADD2.F32 R83, -RZ, R98.reuse.H0_H0 ;  /* 0x20000062ff537230 */ /* 0x100fe20000004100 */
[----:B------:R-:W-:Y:S01]  /*6030*/  F2FP.F16.F32.PACK_AB R116, R9, R8 ;  /* 0x000000080974723e */ /* 0x000fe200000000ff */
[----:B------:R-:W-:Y:S02]  /*6040*/  HADD2.F32 R84, -RZ, R98.H1_H1 ;  /* 0x30000062ff547230 */ /* 0x000fe40000004100 */
[----:B------:R-:W-:Y:S01]  /*6050*/  FFMA R15, R81, R82, R15 ;  /* 0x00000052510f7223 */ /* 0x000fe2000000000f */
[C---:B------:R-:W-:Y:S01]  /*6060*/  FMUL R12, R78.reuse, R16 ;  /* 0x000000104e0c7220 */ /* 0x040fe20000400000 */
[C---:B------:R-:W-:Y:S01]  /*6070*/  FMUL R13, R78.reuse, R17 ;  /* 0x000000114e0d7220 */ /* 0x040fe20000400000 */
[--C-:B------:R-:W-:Y:S02]  /*6080*/  HADD2.F32 R82, -RZ, R99.reuse.H0_H0 ;  /* 0x20000063ff527230 */ /* 0x100fe40000004100 */
[C---:B------:R-:W-:Y:S01]  /*6090*/  FMUL R14, R78.reuse, R18 ;  /* 0x000000124e0e7220 */ /* 0x040fe20000400000 */
[----:B------:R-:W-:Y:S01]  /*60a0*/  F2FP.F16.F32.PACK_AB R117, R15, R10 ;  /* 0x0000000a0f75723e */ /* 0x000fe200000000ff */
[C---:B------:R-:W-:Y:S01]  /*60b0*/  FFMA R12, R81.reuse, R83, R12 ;  /* 0x00000053510c7223 */ /* 0x040fe2000000000c */
[C---:B------:R-:W-:Y:S01]  /*60c0*/  FFMA R13, R81.reuse, R84, R13 ;  /* 0x00000054510d7223 */ /* 0x040fe2000000000d */
[----:B------:R-:W-:Y:S01]  /*60d0*/  FFMA R14, R81, R82, R14 ;  /* 0x00000052510e7223 */ /* 0x000fe2000000000e */
[----:B------:R-:W-:Y:S02]  /*60e0*/  HADD2.F32 R84, -RZ, R99.H1_H1 ;  /* 0x30000063ff547230 */ /* 0x000fe40000004100 */
[C---:B------:R-:W-:Y:S01]  /*60f0*/  FMUL R19, R78.reuse, R19 ;  /* 0x000000134e137220 */ /* 0x040fe20000400000 */
[--C-:B------:R-:W-:Y:S01]  /*6100*/  HADD2.F32 R82, -RZ, R104.reuse.H0_H0 ;  /* 0x20000068ff527230 */ /* 0x100fe20000004100 */
[----:B------:R-:W-:Y:S01]  /*6110*/  F2FP.F16.F32.PACK_AB R118, R13, R12 ;  /* 0x0000000c0d76723e */ /* 0x000fe200000000ff */
[C---:B------:R-:W-:Y:S01]  /*6120*/  FMUL R16, R78.reuse, R20 ;  /* 0x000000144e107220 */ /* 0x040fe20000400000 */
[C---:B------:R-:W-:Y:S01]  /*6130*/  FFMA R19, R81.reuse, R84, R19 ;  /* 0x0000005451137223 */ /* 0x040fe20000000013 */
[----:B------:R-:W-:Y:S02]  /*6140*/  HADD2.F32 R84, -RZ, R104.H1_H1 ;  /* 0x30000068ff547230 */ /* 0x000fe40000004100 */
[C---:B------:R-:W-:Y:S01]  /*6150*/  FMUL R17, R78.reuse, R21 ;  /* 0x000000154e117220 */ /* 0x040fe20000400000 */
[----:B------:R-:W-:Y:S01]  /*6160*/  FFMA R16, R81, R82, R16 ;  /* 0x0000005251107223 */ /* 0x000fe20000000010 */
[--C-:B------:R-:W-:Y:S01]  /*6170*/  HADD2.F32 R82, -RZ, R105.reuse.H0_H0 ;  /* 0x20000069ff527230 */ /* 0x100fe20000004100 */
[----:B------:R-:W-:Y:S01]  /*6180*/  F2FP.F16.F32.PACK_AB R119, R19, R14 ;  /* 0x0000000e1377723e */ /* 0x000fe200000000ff */
[----:B------:R-:W-:Y:S01]  /*6190*/  FFMA R17, R81, R84, R17 ;  /* 0x0000005451117223 */ /* 0x000fe20000000011 */
[C---:B------:R-:W-:Y:S01]  /*61a0*/  FMUL R18, R78.reuse, R22 ;  /* 0x000000164e127220 */ /* 0x040fe20000400000 */
[C---:B------:R-:W-:Y:S01]  /*61b0*/  FMUL R23, R78.reuse, R23 ;  /* 0x000000174e177220 */ /* 0x040fe20000400000 */
[--C-:B------:R-:W-:Y:S01]  /*61c0*/  HADD2.F32 R83, -RZ, R106.reuse.H0_H0 ;  /* 0x2000006aff537230 */ /* 0x100fe20000004100 */
[----:B------:R2:W-:Y:S01]  /*61d0*/  STS.128 [R179+0x400], R116 ;  /* 0x00040074b3007388 */ /* 0x0005e20000000c00 */
[----:B------:R-:W-:Y:S01]  /*61e0*/  F2FP.F16.F32.PACK_AB R124, R17, R16 ;  /* 0x00000010117c723e */ /* 0x000fe200000000ff */
[C---:B------:R-:W-:Y:S01]  /*61f0*/  FFMA R18, R81.reuse, R82, R18 ;  /* 0x0000005251127223 */ /* 0x040fe20000000012 */
[----:B------:R-:W-:Y:S02]  /*6200*/  HADD2.F32 R82, -RZ, R105.H1_H1 ;  /* 0x30000069ff527230 */ /* 0x000fe40000004100 */
[C---:B------:R-:W-:Y:S01]  /*6210*/  FMUL R20, R78.reuse, R24 ;  /* 0x000000184e147220 */ /* 0x040fe20000400000 */
[----:B------:R-:W-:Y:S02]  /*6220*/  HADD2.F32 R84, -RZ, R106.H1_H1 ;  /* 0x3000006aff547230 */ /* 0x000fe40000004100 */
[C---:B------:R-:W-:Y:S01]  /*6230*/  FMUL R21, R78.reuse, R25 ;  /* 0x000000194e157220 */ /* 0x040fe20000400000 */
[C---:B------:R-:W-:Y:S01]  /*6240*/  FMUL R22, R78.reuse, R26 ;  /* 0x0000001a4e167220 */ /* 0x040fe20000400000 */
[C---:B------:R-:W-:Y:S01]  /*6250*/  FFMA R23, R81.reuse, R82, R23 ;  /* 0x0000005251177223 */ /* 0x040fe20000000017 */
[C---:B------:R-:W-:Y:S01]  /*6260*/  FFMA R20, R81.reuse, R83, R20 ;  /* 0x0000005351147223 */ /* 0x040fe20000000014 */
[C---:B------:R-:W-:Y:S01]  /*6270*/  FFMA R21, R81.reuse, R84, R21 ;  /* 0x0000005451157223 */ /* 0x040fe20000000015 */
[----:B------:R-:W-:Y:S01]  /*6280*/  FFMA R22, R81, R85, R22 ;  /* 0x0000005551167223 */ /* 0x000fe20000000016 */
[C---:B------:R-:W-:Y:S01]  /*6290*/  FMUL R27, R78.reuse, R27 ;  /* 0x0000001b4e1b7220 */ /* 0x040fe20000400000 */
[--C-:B------:R-:W-:Y:S01]  /*62a0*/  HADD2.F32 R82, -RZ, R112.reuse.H0_H0 ;  /* 0x20000070ff527230 */ /* 0x100fe20000004100 */
[----:B------:R-:W-:Y:S01]  /*62b0*/  F2FP.F16.F32.PACK_AB R125, R23, R18 ;  /* 0x00000012177d723e */ /* 0x000fe200000000ff */
[C---:B------:R-:W-:Y:S01]  /*62c0*/  FMUL R24, R78.reuse, R28 ;  /* 0x0000001c4e187220 */ /* 0x040fe20000400000 */
[----:B------:R-:W-:Y:S01]  /*62d0*/  F2FP.F16.F32.PACK_AB R126, R21, R20 ;  /* 0x00000014157e723e */ /* 0x000fe200000000ff */
[C---:B------:R-:W-:Y:S01]  /*62e0*/  FFMA R27, R81.reuse, R86, R27 ;  /* 0x00000056511b7223 */ /* 0x040fe2000000001b */
[----:B------:R-:W-:Y:S02]  /*62f0*/  HADD2.F32 R84, -RZ, R112.H1_H1 ;  /* 0x30000070ff547230 */ /* 0x000fe40000004100 */
[----:B------:R-:W-:Y:S01]  /*6300*/  FFMA R24, R81, R82, R24 ;  /* 0x0000005251187223 */ /* 0x000fe20000000018 */
[C---:B------:R-:W-:Y:S01]  /*6310*/  FMUL R25, R78.reuse, R29 ;  /* 0x0000001d4e197220 */ /* 0x040fe20000400000 */
[--C-:B------:R-:W-:Y:S01]  /*6320*/  HADD2.F32 R83, -RZ, R113.reuse.H0_H0 ;  /* 0x20000071ff537230 */ /* 0x100fe20000004100 */
[----:B------:R-:W-:Y:S01]  /*6330*/  F2FP.F16.F32.PACK_AB R127, R27, R22 ;  /* 0x000000161b7f723e */ /* 0x000fe200000000ff */
[C---:B------:R-:W-:Y:S01]  /*6340*/  FMUL R26, R78.reuse, R30 ;  /* 0x0000001e4e1a7220 */ /* 0x040fe20000400000 */
[----:B------:R-:W-:Y:S02]  /*6350*/  HADD2.F32 R82, -RZ, R113.H1_H1 ;  /* 0x30000071ff527230 */ /* 0x000fe40000004100 */
[C---:B------:R-:W-:Y:S01]  /*6360*/  FFMA R25, R81.reuse, R84, R25 ;  /* 0x0000005451197223 */ /* 0x040fe20000000019 */
[C---:B------:R-:W-:Y:S01]  /*6370*/  FMUL R31, R78.reuse, R31 ;  /* 0x0000001f4e1f7220 */ /* 0x040fe20000400000 */
[----:B------:R3:W-:Y:S01]  /*6380*/  STS.128 [R177+0x400], R124 ;  /* 0x0004007cb1007388 */ /* 0x0007e20000000c00 */
[----:B------:R-:W-:Y:S01]  /*6390*/  FFMA R26, R81, R83, R26 ;  /* 0x00000053511a7223 */ /* 0x000fe2000000001a */
[--C-:B------:R-:W-:Y:S01]  /*63a0*/  HADD2.F32 R83, -RZ, R114.reuse.H0_H0 ;  /* 0x20000072ff537230 */ /* 0x100fe20000004100 */
[----:B-1----:R-:W-:Y:S01]  /*63b0*/  F2FP.F16.F32.PACK_AB R92, R25, R24 ;  /* 0x00000018195c723e */ /* 0x002fe200000000ff */
[----:B------:R-:W-:Y:S01]  /*63c0*/  FFMA R31, R81, R82, R31 ;  /* 0x00000052511f7223 */ /* 0x000fe2000000001f */
[C---:B------:R-:W-:Y:S01]  /*63d0*/  FMUL R28, R78.reuse, R32 ;  /* 0x000000204e1c7220 */ /* 0x040fe20000400000 */
[----:B------:R-:W-:Y:S02]  /*63e0*/  HADD2.F32 R82, -RZ, R114.H1_H1 ;  /* 0x30000072ff527230 */ /* 0x000fe40000004100 */
[C---:B------:R-:W-:Y:S01]  /*63f0*/  FMUL R29, R78.reuse, R33 ;  /* 0x000000214e1d7220 */ /* 0x040fe20000400000 */
[--C-:B------:R-:W-:Y:S01]  /*6400*/  HADD2.F32 R85, -RZ, R115.reuse.H0_H0 ;  /* 0x20000073ff557230 */ /* 0x100fe20000004100 */
[----:B------:R-:W-:Y:S01]  /*6410*/  F2FP.F16.F32.PACK_AB R93, R31, R26 ;  /* 0x0000001a1f5d723e */ /* 0x000fe200000000ff */
[C---:B------:R-:W-:Y:S01]  /*6420*/  FFMA R28, R81.reuse, R83, R28 ;  /* 0x00000053511c7223 */ /* 0x040fe2000000001c */
        /* <DEDUP_REMOVED lines=16> */
[----:B------:R-:W-:Y:S01]  /*6530*/  HADD2.F32 R82, -RZ, R121.H1_H1 ;  /* 0x30000079ff527230 */ /* 0x000fe20000004100 */
[----:B------:R1:W-:Y:S01]  /*6540*/  STS.128 [R180+0x400], R92 ;  /* 0x0004005cb4007388 */ /* 0x0003e20000000c00 */
[C---:B------:R-:W-:Y:S01]  /*6550*/  FMUL R39, R78.reuse, R39 ;  /* 0x000000274e277220 */ /* 0x040fe20000400000 */
[----:B--2---:R-:W-:Y:S01]  /*6560*/  F2FP.F16.F32.PACK_AB R116, R33, R32 ;  /* 0x000000202174723e */ /* 0x004fe200000000ff */
[C---:B------:R-:W-:Y:S01]  /*6570*/  FFMA R34, R81.reuse, R83, R34 ;  /* 0x0000005351227223 */ /* 0x040fe20000000022 */
[--C-:B------:R-:W-:Y:S02]  /*6580*/  HADD2.F32 R83, -RZ, R122.reuse.H0_H0 ;  /* 0x2000007aff537230 */ /* 0x100fe40000004100 */
        /* <DEDUP_REMOVED lines=26> */
[----:B---3--:R-:W-:Y:S01]  /*6730*/  F2FP.F16.F32.PACK_AB R124, R41, R40 ;  /* 0x00000028297c723e */ /* 0x008fe200000000ff */
        /* <DEDUP_REMOVED lines=9> */
[C---:B------:R-:W-:Y:S01]  /*67d0*/  FFMA R45, R81.reuse, R84, R45 ;  /* 0x00000054512d7223 */ /* 0x040fe2000000002d */
[C---:B------:R-:W-:Y:S01]  /*67e0*/  FMUL R46, R78.reuse, R50 ;  /* 0x000000324e2e7220 */ /* 0x040fe20000400000 */
[----:B------:R-:W-:Y:S02]  /*67f0*/  HADD2.F32 R82, -RZ, R131.H1_H1 ;  /* 0x30000083ff527230 */ /* 0x000fe40000004100 */
[C---:B------:R-:W-:Y:S01]  /*6800*/  FMUL R51, R78.reuse, R51 ;  /* 0x000000334e337220 */ /* 0x040fe20000400000 */
[C---:B------:R-:W-:Y:S01]  /*6810*/  FMUL R48, R78.reuse, R52 ;  /* 0x000000344e307220 */ /* 0x040fe20000400000 */
[C---:B------:R-:W-:Y:S01]  /*6820*/  FFMA R46, R81.reuse, R83, R46 ;  /* 0x00000053512e7223 */ /* 0x040fe2000000002e */
[--C-:B------:R-:W-:Y:S02]  /*6830*/  HADD2.F32 R83, -RZ, R136.reuse.H0_H0 ;  /* 0x20000088ff537230 */ /* 0x100fe40000004100 */
[C---:B------:R-:W-:Y:S01]  /*6840*/  FFMA R51, R81.reuse, R82, R51 ;  /* 0x0000005251337223 */ /* 0x040fe20000000033 */
[----:B------:R-:W-:Y:S02]  /*6850*/  HADD2.F32 R84, -RZ, R136.H1_H1 ;  /* 0x30000088ff547230 */ /* 0x000fe40000004100 */
[C---:B------:R-:W-:Y:S01]  /*6860*/  FMUL R49, R78.reuse, R53 ;  /* 0x000000354e317220 */ /* 0x040fe20000400000 */
[--C-:B------:R-:W-:Y:S02]  /*6870*/  HADD2.F32 R85, -RZ, R137.reuse.H0_H0 ;  /* 0x20000089ff557230 */ /* 0x100fe40000004100 */
[C---:B------:R-:W-:Y:S01]  /*6880*/  FMUL R50, R78.reuse, R54 ;  /* 0x000000364e327220 */ /* 0x040fe20000400000 */
[----:B------:R-:W-:Y:S02]  /*6890*/  HADD2.F32 R82, -RZ, R137.H1_H1 ;  /* 0x30000089ff527230 */ /* 0x000fe40000004100 */
[C---:B------:R-:W-:Y:S01]  /*68a0*/  FMUL R55, R78.reuse, R55 ;  /* 0x000000374e377220 */ /* 0x040fe20000400000 */
[C---:B------:R-:W-:Y:S01]  /*68b0*/  FFMA R48, R81.reuse, R83, R48 ;  /* 0x0000005351307223 */ /* 0x040fe20000000030 */
[C---:B------:R-:W-:Y:S01]  /*68c0*/  FFMA R49, R81.reuse, R84, R49 ;  /* 0x0000005451317223 */ /* 0x040fe20000000031 */
[C---:B------:R-:W-:Y:S01]  /*68d0*/  FFMA R50, R81.reuse, R85, R50 ;  /* 0x0000005551327223 */ /* 0x040fe20000000032 */
[C---:B------:R-:W-:Y:S01]  /*68e0*/  FFMA R55, R81.reuse, R82, R55 ;  /* 0x0000005251377223 */ /* 0x040fe20000000037 */
[--C-:B------:R-:W-:Y:S02]  /*68f0*/  HADD2.F32 R83, -RZ, R138.reuse.H0_H0 ;  /* 0x2000008aff537230 */ /* 0x100fe40000004100 */
[C---:B------:R-:W-:Y:S01]  /*6900*/  FMUL R52, R78.reuse, R56 ;  /* 0x000000384e347220 */ /* 0x040fe20000400000 */
        /* <DEDUP_REMOVED lines=9> */
[----:B------:R-:W-:Y:S01]  /*69a0*/  FFMA R59, R81, R84, R59 ;  /* 0x00000054513b7223 */ /* 0x000fe2000000003b */
[--C-:B------:R-:W-:Y:S02]  /*69b0*/  HADD2.F32 R82, -RZ, R144.reuse.H0_H0 ;  /* 0x20000090ff527230 */ /* 0x100fe40000004100 */
[C---:B------:R-:W-:Y:S01]  /*69c0*/  FMUL R56, R78.reuse, R60 ;  /* 0x0000003c4e387220 */ /* 0x040fe20000400000 */
[----:B------:R-:W-:Y:S02]  /*69d0*/  HADD2.F32 R84, -RZ, R144.H1_H1 ;  /* 0x30000090ff547230 */ /* 0x000fe40000004100 */
[C---:B------:R-:W-:Y:S01]  /*69e0*/  FMUL R57, R78.reuse, R61 ;  /* 0x0000003d4e397220 */ /* 0x040fe20000400000 */
[--C-:B------:R-:W-:Y:S02]  /*69f0*/  HADD2.F32 R83, -RZ, R145.reuse.H0_H0 ;  /* 0x20000091ff537230 */ /* 0x100fe40000004100 */
[C---:B------:R-:W-:Y:S01]  /*6a00*/  FMUL R58, R78.reuse, R62 ;  /* 0x0000003e4e3a7220 */ /* 0x040fe20000400000 */
[----:B------:R-:W-:Y:S01]  /*6a10*/  F2FP.F16.F32.PACK_AB R126, R45, R44 ;  /* 0x0000002c2d7e723e */ /* 0x000fe200000000ff */
[----:B------:R-:W-:Y:S01]  /*6a20*/  FFMA R56, R81, R82, R56 ;  /* 0x0000005251387223 */ /* 0x000fe20000000038 */
[----:B------:R-:W-:Y:S01]  /*6a30*/  F2FP.F16.F32.PACK_AB R127, R51, R46 ;  /* 0x0000002e337f723e */ /* 0x000fe200000000ff */
[C---:B------:R-:W-:Y:S01]  /*6a40*/  FFMA R57, R81.reuse, R84, R57 ;  /* 0x0000005451397223 */ /* 0x040fe20000000039 */
[C---:B------:R-:W-:Y:S01]  /*6a50*/  FFMA R58, R81.reuse, R83, R58 ;  /* 0x00000053513a7223 */ /* 0x040fe2000000003a */
[----:B------:R-:W-:Y:S02]  /*6a60*/  HADD2.F32 R82, -RZ, R145.H1_H1 ;  /* 0x30000091ff527230 */ /* 0x000fe40000004100 */
[C---:B------:R-:W-:Y:S01]  /*6a70*/  FMUL R63, R78.reuse, R63 ;  /* 0x0000003f4e3f7220 */ /* 0x040fe20000400000 */
[----:B------:R1:W-:Y:S01]  /*6a80*/  STS.128 [R182+0x400], R124 ;  /* 0x0004007cb6007388 */ /* 0x0003e20000000c00 */
[--C-:B------:R-:W-:Y:S02]  /*6a90*/  HADD2.F32 R83, -RZ, R146.reuse.H0_H0 ;  /* 0x20000092ff537230 */ /* 0x100fe40000004100 */
[C---:B------:R-:W-:Y:S01]  /*6aa0*/  FMUL R60, R78.reuse, R64 ;  /* 0x000000404e3c7220 */ /* 0x040fe20000400000 */
[----:B------:R-:W-:Y:S02]  /*6ab0*/  HADD2.F32 R84, -RZ, R146.H1_H1 ;  /* 0x30000092ff547230 */ /* 0x000fe40000004100 */
[C---:B------:R-:W-:Y:S01]  /*6ac0*/  FMUL R61, R78.reuse, R65 ;  /* 0x000000414e3d7220 */ /* 0x040fe20000400000 */
[--C-:B------:R-:W-:Y:S02]  /*6ad0*/  HADD2.F32 R85, -RZ, R147.reuse.H0_H0 ;  /* 0x20000093ff557230 */ /* 0x100fe40000004100 */
[C---:B------:R-:W-:Y:S01]  /*6ae0*/  FMUL R62, R78.reuse, R66 ;  /* 0x000000424e3e7220 */ /* 0x040fe20000400000 */
[----:B------:R-:W-:Y:S02]  /*6af0*/  HADD2.F32 R86, -RZ, R147.H1_H1 ;  /* 0x30000093ff567230 */ /* 0x000fe40000004100 */
[----:B------:R-:W-:Y:S01]  /*6b00*/  FFMA R63, R81, R82, R63 ;  /* 0x00000052513f7223 */ /* 0x000fe2000000003f */
[----:B------:R-:W-:Y:S01]  /*6b10*/  FMUL R67, R78, R67 ;  /* 0x000000434e437220 */ /* 0x000fe20000400000 */
[----:B------:R-:W-:Y:S01]  /*6b20*/  F2FP.F16.F32.PACK_AB R132, R49, R48 ;  /* 0x000000303184723e */ /* 0x000fe200000000ff */
[----:B------:R-:W-:Y:S01]  /*6b30*/  FFMA R60, R81, R83, R60 ;  /* 0x00000053513c7223 */ /* 0x000fe2000000003c */
[----:B------:R-:W-:Y:S01]  /*6b40*/  F2FP.F16.F32.PACK_AB R133, R55, R50 ;  /* 0x000000323785723e */ /* 0x000fe200000000ff */
[----:B------:R-:W-:Y:S01]  /*6b50*/  FFMA R61, R81, R84, R61 ;  /* 0x00000054513d7223 */ /* 0x000fe2000000003d */
[----:B------:R-:W-:Y:S01]  /*6b60*/  F2FP.F16.F32.PACK_AB R134, R53, R52 ;  /* 0x000000343586723e */ /* 0x000fe200000000ff */
[----:B------:R-:W-:Y:S01]  /*6b70*/  FFMA R62, R81, R85, R62 ;  /* 0x00000055513e7223 */ /* 0x000fe2000000003e */
[----:B------:R-:W-:Y:S01]  /*6b80*/  F2FP.F16.F32.PACK_AB R135, R59, R54 ;  /* 0x000000363b87723e */ /* 0x000fe200000000ff */
[----:B------:R-:W-:Y:S01]  /*6b90*/  FFMA R67, R81, R86, R67 ;  /* 0x0000005651437223 */ /* 0x000fe20000000043 */
[----:B------:R-:W-:Y:S02]  /*6ba0*/  F2FP.F16.F32.PACK_AB R140, R57, R56 ;  /* 0x00000038398c723e */ /* 0x000fe400000000ff */
[----:B------:R-:W-:Y:S01]  /*6bb0*/  F2FP.F16.F32.PACK_AB R141, R63, R58 ;  /* 0x0000003a3f8d723e */ /* 0x000fe200000000ff */
[----:B------:R1:W-:Y:S01]  /*6bc0*/  STS.128 [R174+0x400], R132 ;  /* 0x00040084ae007388 */ /* 0x0003e20000000c00 */
[----:B------:R-:W-:Y:S02]  /*6bd0*/  F2FP.F16.F32.PACK_AB R142, R61, R60 ;  /* 0x0000003c3d8e723e */ /* 0x000fe400000000ff */
[----:B------:R-:W-:Y:S05]  /*6be0*/  F2FP.F16.F32.PACK_AB R143, R67, R62 ;  /* 0x0000003e438f723e */ /* 0x000fea00000000ff */
[----:B------:R1:W-:Y:S01]  /*6bf0*/  STS.128 [R181+0x400], R140 ;  /* 0x0004008cb5007388 */ /* 0x0003e20000000c00 */
[----:B------:R-:W-:Y:S01]  /*6c00*/  @!PT LDS RZ, [RZ] ;  /* 0x00000000fffff984 */ /* 0x000fe20000000800 */
[----:B------:R-:W-:Y:S01]  /*6c10*/  @!PT LDS RZ, [RZ] ;  /* 0x00000000fffff984 */ /* 0x000fe20000000800 */
[----:B------:R-:W-:Y:S01]  /*6c20*/  @!PT LDS RZ, [RZ] ;  /* 0x00000000fffff984 */ /* 0x000fe20000000800 */
[----:B------:R-:W-:Y:S01]  /*6c30*/  @!PT LDS RZ, [RZ] ;  /* 0x00000000fffff984 */ /* 0x000fe20000000800 */
[----:B------:R2:W-:Y:S07]  /*6c40*/  MEMBAR.ALL.CTA ;  /* 0x0000000000007992 */ /* 0x0005ee0000008000 */
[----:B--2---:R-:W2:Y:S02]  /*6c50*/  FENCE.VIEW.ASYNC.S ;  /* 0x00000000000073c6 */ /* 0x004ea40000000000 */
[----:B--2---:R-:W-:Y:S06]  /*6c60*/  BAR.SYNC.DEFER_BLOCKING 0x1, 0x80 ;  /* 0x0042000000007b1d */ /* 0x004fec0000010000 */
[----:B------:R-:W-:Y:S05]  /*6c70*/  @P0 BRA `(.L_x_99) ;  /* 0x0000000000280947 */ /* 0x000fea0003800000 */
[----:B------:R-:W-:Y:S02]  /*6c80*/  UIADD3 UR4, UPT, UPT, UR48, 0x400, URZ ;  /* 0x0000040030047890 */ /* 0x000fe4000fffe0ff */
[----:B------:R-:W-:Y:S01]  /*6c90*/  UIADD3 UR6, UP0, UPT, UR52, 0x680, URZ ;  /* 0x0000068034067890 */ /* 0x000fe2000ff1e0ff */
[----:B------:R-:W-:Y:S03]  /*6ca0*/  UMOV UR43, UR36 ;  /* 0x00000024002b7c82 */ /* 0x000fe60008000000 */
[----:B------:R-:W-:Y:S01]  /*6cb0*/  MOV R163, UR4 ;  /* 0x0000000400a37c02 */ /* 0x000fe20008000f00 */
[----:B------:R-:W-:Y:S03]  /*6cc0*/  UIADD3.X UR7, UPT, UPT, URZ, UR53, URZ, UP0, !UPT ;  /* 0x00000035ff077290 */ /* 0x000fe600087fe4ff */
[----:B------:R-:W-:Y:S11]  /*6cd0*/  R2UR UR40, R163 ;  /* 0x00000000a32872ca */ /* 0x000ff600000e0000 */
[----:B------:R-:W-:Y:S02]  /*6ce0*/  @!UPT UIADD3 URZ, UPT, UPT, URZ, URZ, URZ ;  /* 0x000000fffffff290 */ /* 0x000fe4000fffe0ff */
[----:B------:R2:W-:Y:S01]  /*6cf0*/  UTMASTG.3D [UR40], [UR6] ;  /* 0x00000028060073b5 */ /* 0x0005e20008010000 */
[----:B------:R0:W-:Y:S01]  /*6d00*/  UTMACMDFLUSH ;  /* 0x00000000000079b7 */ /* 0x0001e20000000000 */
[----:B--2---:R-:W-:Y:S04]  /*6d10*/  DEPBAR.LE SB0, 0x1 ;  /* 0x000080400000791a */ /* 0x004fe80000000000 */
.L_x_99:
[----:B------:R-:W-:Y:S05]  /*6d20*/  BSYNC.RECONVERGENT B0 ;  /* 0x0000000000007941 */ /* 0x000fea0003800200 */
.L_x_98:
[----:B------:R-:W-:Y:S01]  /*6d30*/  BAR.SYNC.DEFER_BLOCKING 0x1, 0x80 ;  /* 0x0042000000007b1d */ /* 0x000fe20000010000 */
[----:B------:R-:W-:Y:S01]  /*6d40*/  ISETP.NE.AND P1, PT, R176, RZ, PT ;  /* 0x000000ffb000720c */ /* 0x000fe20003f25270 */
[----:B------:R-:W-:Y:S01]  /*6d50*/  UISETP.NE.AND UP0, UPT, UR49, URZ, UPT ;  /* 0x000000ff3100728c */ /* 0x000fe2000bf05270 */
[----:B------:R-:W-:Y:S11]  /*6d60*/  LEA R3, R101, UR48, 0x3 ;  /* 0x0000003065037c11 */ /* 0x000ff6000f8e18ff */
[----:B------:R-:W-:Y:S01]  /*6d70*/  @P1 SHF.L.U32 R2, R167, 0x1f, RZ ;  /* 0x0000001fa7021819 */ /* 0x000fe200000006ff */
[----:B------:R-:W-:Y:S06]  /*6d80*/  BRA.U !UP0, `(.L_x_100) ;  /* 0x0000000108247547 */ /* 0x000fec000b800000 */
[----:B------:R-:W-:Y:S01]  /*6d90*/  IMAD.U32 R5, RZ, RZ, UR51 ;  /* 0x00000033ff057e24 */ /* 0x000fe2000f8e00ff */
[----:B------:R-:W-:Y:S01]  /*6da0*/  MOV R0, UR37 ;  /* 0x0000002500007c02 */ /* 0x000fe20008000f00 */
[----:B------:R-:W-:Y:S03]  /*6db0*/  UIADD3 UR51, UPT, UPT, UR51, 0x1, URZ ;  /* 0x0000000133337890 */ /* 0x000fe6000fffe0ff */
[----:B------:R-:W-:Y:S01]  /*6dc0*/  @P1 LEA R5, R5, UR48, 0x3 ;  /* 0x0000003005051c11 */ /* 0x000fe2000f8e18ff */
[----:B------:R-:W-:Y:S04]  /*6dd0*/  UISETP.NE.AND UP0, UPT, UR51, 0x4, UPT ;  /* 0x000000043300788c */ /* 0x000fe8000bf05270 */
[----:B------:R-:W-:Y:S01]  /*6de0*/  @P1 VIADD R5, R5, 0x80 ;  /* 0x0000008005051836 */ /* 0x000fe20000000000 */
[----:B------:R-:W-:Y:S04]  /*6df0*/  USEL UR51, UR51, URZ, UP0 ;  /* 0x000000ff33337287 */ /* 0x000fe80008000000 */
[----:B------:R-:W-:Y:S04]  /*6e00*/  @P1 PRMT R0, R0, 0x654, R5 ;  /* 0x0000065400001816 */ /* 0x000fe80000000005 */
[----:B------:R2:W-:Y:S04]  /*6e10*/  @P1 SYNCS.ARRIVE.TRANS64.RED.A1T0 RZ, [R0+URZ], RZ ;  /* 0x000000ff00ff19a7 */ /* 0x0005e800081004ff */
.L_x_100:
[----:B------:R-:W3:Y:S01]  /*6e20*/  @P1 SYNCS.PHASECHK.TRANS64.TRYWAIT P0, [R3+URZ+0x60], R2 ;  /* 0x00006002030015a7 */ /* 0x000ee200080011ff */
[----:B------:R-:W-:Y:S01]  /*6e30*/  BSSY B1, `(.L_x_101) ;  /* 0x000001f000017945 */ /* 0x000fe20003800000 */
[----:B---3--:R-:W-:Y:S03]  /*6e40*/  @P1 SEL R103, RZ, 0x1, !P0 ;  /* 0x00000001ff671807 */ /* 0x008fe60004000000 */
[----:B------:R-:W-:Y:S05]  /*6e50*/  @!P1 BRA `(.L_x_102) ;  /* 0x0000000000709947 */ /* 0x000fea0003800000 */
[----:B------:R-:W-:Y:S01]  /*6e60*/  ISETP.NE.AND P1, PT, R108, RZ, PT ;  /* 0x000000ff6c00720c */ /* 0x000fe20003f25270 */
[----:B------:R-:W-:Y:S01]  /*6e70*/  BSSY B0, `(.L_x_103) ;  /* 0x000000b000007945 */ /* 0x000fe20003800000 */
[----:B------:R-:W-:Y:S11]  /*6e80*/  ISETP.NE.AND P0, PT, R103, RZ, PT ;  /* 0x000000ff6700720c */ /* 0x000ff60003f05270 */
[----:B------:R-:W-:Y:S05]  /*6e90*/  @P1 IMAD R4, R101, 0x4000, R178 ;  /* 0x0000400065041824 */ /* 0x000fea00078e02b2 */
[----:B------:R-:W-:Y:S04]  /*6ea0*/  @P1 IADD3 R9, PT, PT, R4, UR48, RZ ;  /* 0x0000003004091c10 */ /* 0x000fe8000fffe0ff */
[----:B------:R-:W-:Y:S01]  /*6eb0*/  @P1 IADD3 R7, PT, PT, R102, R9, RZ ;  /* 0x0000000966071210 */ /* 0x000fe20007ffe0ff */
[--C-:B------:R-:W-:Y:S02]  /*6ec0*/  @P1 IMAD.IADD R5, R100, 0x1, R9.reuse ;  /* 0x0000000164051824 */ /* 0x100fe400078e0209 */
[----:B------:R-:W-:Y:S01]  /*6ed0*/  @P1 IMAD.IADD R2, R110, 0x1, R9 ;  /* 0x000000016e021824 */ /* 0x000fe200078e0209 */
[----:B------:R-:W-:Y:S06]  /*6ee0*/  @P0 BRA `(.L_x_104) ;  /* 0x00000000000c0947 */ /* 0x000fec0003800000 */
[----:B--2---:R-:W-:Y:S04]  /*6ef0*/  SHF.L.U32 R0, R167, 0x1f, RZ ;  /* 0x0000001fa7007819 */ /* 0x004fe800000006ff */
[----:B------:R-:W2:Y:S02]  /*6f00*/  SYNCS.PHASECHK.TRANS64.TRYWAIT P0, [R3+URZ+0x60], R0 ;  /* 0x00006000030075a7 */ /* 0x000ea400080011ff */
[----:B--2---:R-:W-:Y:S05]  /*6f10*/  @!P0 BRA `(.L_x_105) ;  /* 0x00000048003c8947 */ /* 0x004fea0003800000 */
.L_x_104:
[----:B------:R-:W-:Y:S05]  /*6f20*/  BSYNC B0 ;  /* 0x0000000000007941 */ /* 0x000fea0003800000 */
.L_x_103:
[----:B------:R-:W-:Y:S01]  /*6f30*/  ISETP.NE.AND P0, PT, R108, RZ, PT ;  /* 0x000000ff6c00720c */ /* 0x000fe20003f05270 */
[----:B------:R-:W-:Y:S11]  /*6f40*/  VIADD R101, R101, 0x1 ;  /* 0x0000000165657836 */ /* 0x000ff60000000000 */
[----:B------:R-:W-:Y:S01]  /*6f50*/  @!UPT UIADD3 URZ, UPT, UPT, URZ, URZ, URZ ;  /* 0x000000fffffff290 */ /* 0x000fe2000fffe0ff */
[----:B------:R3:W4:Y:S01]  /*6f60*/  @P0 LDS.128 R88, [R4+UR48+0x400] ;  /* 0x0004003004580984 */ /* 0x0007220008000c00 */
[--C-:B--2---:R-:W-:Y:S01]  /*6f70*/  @P0 IMAD.IADD R3, R102, 0x1, R5.reuse ;  /* 0x0000000166030824 */ /* 0x104fe200078e0205 */
[C---:B------:R-:W-:Y:S01]  /*6f80*/  @P0 IADD3 R0, PT, PT, R110.reuse, R7, RZ ;  /* 0x000000076e000210 */ /* 0x040fe20007ffe0ff */
[C---:B------:R-:W-:Y:S01]  /*6f90*/  @P0 IMAD.IADD R6, R110.reuse, 0x1, R5 ;  /* 0x000000016e060824 */ /* 0x040fe200078e0205 */
[----:B------:R3:W2:Y:S02]  /*6fa0*/  @P0 LDS.128 R96, [R2+0x400] ;  /* 0x0004000002600984 */ /* 0x0006a40000000c00 */
[----:B------:R-:W-:Y:S02]  /*6fb0*/  @P0 IADD3 R8, PT, PT, R110, R3, RZ ;  /* 0x000000036e080210 */ /* 0x000fe40007ffe0ff */
[----:B------:R3:W1:Y:S04]  /*6fc0*/  @P0 LDS.128 R104, [R7+0x400] ;  /* 0x0004000007680984 */ /* 0x0006680000000c00 */
[----:B------:R3:W1:Y:S04]  /*6fd0*/  @P0 LDS.128 R112, [R0+0x400] ;  /* 0x0004000000700984 */ /* 0x0006680000000c00 */
[----:B------:R3:W1:Y:S04]  /*6fe0*/  @P0 LDS.128 R120, [R5+0x400] ;  /* 0x0004000005780984 */ /* 0x0006680000000c00 */
[----:B------:R3:W1:Y:S04]  /*6ff0*/  @P0 LDS.128 R128, [R6+0x400] ;  /* 0x0004000006800984 */ /* 0x0006680000000c00 */
[----:B------:R3:W1:Y:S04]  /*7000*/  @P0 LDS.128 R136, [R3+0x400] ;  /* 0x0004000003880984 */ /* 0x0006680000000c00 */
[----:B------:R3:W1:Y:S02]  /*7010*/  @P0 LDS.128 R144, [R8+0x400] ;  /* 0x0004000008900984 */ /* 0x0006640000000c00 */
.L_x_102:
[----:B------:R-:W-:Y:S05]  /*7020*/  BSYNC B1 ;  /* 0x0000000000017941 */ /* 0x000fea0003800000 */
.L_x_101:
[----:B---3--:R-:W-:Y:S05]  /*7030*/  VIADD R3, R80, 0x40 ;  /* 0x0000004050037836 */ /* 0x008fea0000000000 */
[----:B------:R-:W-:Y:S04]  /*7040*/  SHF.R.U32.HI R3, RZ, 0x15, R3 ;  /* 0x00000015ff037819 */ /* 0x000fe80000011603 */
[----:B------:R-:W-:Y:S11]  /*7050*/  LOP3.LUT P0, RZ, R3, 0x3, R162, 0x48, !PT ;  /* 0x0000000303ff7812 */ /* 0x000ff600078048a2 */
[----:B------:R-:W-:Y:S02]  /*7060*/  @!UPT UIADD3 URZ, UPT, UPT, URZ, URZ, URZ ;  /* 0x000000fffffff290 */ /* 0x000fe4000fffe0ff */
[----:B------:R-:W-:Y:S05]  /*7070*/  @!P0 BRA `(.L_x_106) ;  /* 0x0000000000408947 */ /* 0x000fea0003800000 */
[----:B------:R-:W3:Y:S01]  /*7080*/  LDCU.64 UR8, c[0x4][0x70] ;  /* 0x01000e00ff0877ac */ /* 0x000ee20008000a00 */
[----:B------:R-:W-:Y:S01]  /*7090*/  MOV R3, 0x0 ;  /* 0x0000000000037802 */ /* 0x000fe20000000f00 */
[----:B------:R-:W-:Y:S02]  /*70a0*/  HFMA2 R12, -RZ, RZ, 0, 5.9604644775390625e-08 ;  /* 0x00000001ff0c7431 */ /* 0x000fe400000001ff */
[----:B------:R-:W-:Y:S02]  /*70b0*/  IMAD.MOV.U32 R8, RZ, RZ, 0x192 ;  /* 0x00000192ff087424 */ /* 0x000fe400078e00ff */
[----:B------:R-:W-:Y:S01]  /*70c0*/  IMAD.MOV.U32 R13, RZ, RZ, RZ ;  /* 0x000000ffff0d7224 */ /* 0x000fe200078e00ff */
[----:B------:R-:W5:Y:S01]  /*70d0*/  LDCU.64 UR6, c[0x4][0x78] ;  /* 0x01000f00ff0677ac */ /* 0x000f620008000a00 */
[----:B------:R-:W1:Y:S01]  /*70e0*/  LDC.64 R2, c[0x4][R3] ;  /* 0x0100000003027b82 */ /* 0x000e620000000a00 */
[----:B------:R-:W2:Y:S01]  /*70f0*/  LDCU.64 UR4, c[0x4][0x10] ;  /* 0x01000200ff0477ac */ /* 0x000ea20008000a00 */
[----:B---3--:R-:W-:Y:S01]  /*7100*/  MOV R5, UR9 ;  /* 0x0000000900057c02 */ /* 0x008fe20008000f00 */
[----:B------:R-:W-:Y:S01]  /*7110*/  IMAD.U32 R4, RZ, RZ, UR8 ;  /* 0x00000008ff047e24 */ /* 0x000fe2000f8e00ff */
[----:B-----5:R-:W-:Y:S01]  /*7120*/  MOV R7, UR7 ;  /* 0x0000000700077c02 */ /* 0x020fe20008000f00 */
[----:B------:R-:W-:Y:S01]  /*7130*/  IMAD.U32 R6, RZ, RZ, UR6 ;  /* 0x00000006ff067e24 */ /* 0x000fe2000f8e00ff */
[----:B--2---:R-:W-:Y:S01]  /*7140*/  MOV R11, UR5 ;  /* 0x00000005000b7c02 */ /* 0x004fe20008000f00 */
[----:B------:R-:W-:Y:S02]  /*7150*/  IMAD.U32 R10, RZ, RZ, UR4 ;  /* 0x00000004ff0a7e24 */ /* 0x000fe4000f8e00ff */
[----:B------:R-:W-:Y:S07]  /*7160*/  LEPC R20, `(.L_x_106) ;  /* 0x000000001014794e */ /* 0x000fee0000000000 */
[----:B-1--4-:R-:W-:Y:S05]  /*7170*/  CALL.ABS.NOINC R2 ;  /* 0x0000000002007343 */ /* 0x012fea0003c00000 */
.L_x_106:
[----:B------:R-:W-:Y:S05]  /*7180*/  WARPSYNC.ALL ;  /* 0x0000000000007948 */ /* 0x000fea0003800000 */
[----:B------:R-:W-:Y:S01]  /*7190*/  R2UR UR4, R80 ;  /* 0x00000000500472ca */ /* 0x000fe200000e0000 */
[--C-:B----4-:R-:W-:Y:S01]  /*71a0*/  HADD2.F32 R82, -RZ, R88.reuse.H0_H0 ;  /* 0x20000058ff527230 */ /* 0x110fe20000004100 */
[----:B------:R-:W-:Y:S01]  /*71b0*/  ISETP.NE.AND P6, PT, R176, RZ, PT ;  /* 0x000000ffb000720c */ /* 0x000fe20003fc5270 */
[----:B------:R-:W-:Y:S01]  /*71c0*/  HADD2.F32 R83, -RZ, R88.H1_H1 ;  /* 0x30000058ff537230 */ /* 0x000fe20000004100 */
[----:B--2---:R-:W-:Y:S01]  /*71d0*/  MOV R0, UR51 ;  /* 0x0000003300007c02 */ /* 0x004fe20008000f00 */
[--C-:B------:R-:W-:Y:S01]  /*71e0*/  HADD2.F32 R84, -RZ, R89.reuse.H0_H0 ;  /* 0x20000059ff547230 */ /* 0x100fe20000004100 */
[----:B------:R-:W-:Y:S01]  /*71f0*/  MOV R85, UR37 ;  /* 0x0000002500557c02 */ /* 0x000fe20008000f00 */
[----:B------:R-:W-:Y:S01]  /*7200*/  HADD2.F32 R86, -RZ, R89.H1_H1 ;  /* 0x30000059ff567230 */ /* 0x000fe20000004100 */
[----:B------:R-:W-:Y:S01]  /*7210*/  ISETP.NE.AND P0, PT, R170, RZ, PT ;  /* 0x000000ffaa00720c */ /* 0x000fe20003f05270 */
[----:B------:R-:W-:Y:S04]  /*7220*/  BSSY.RECONVERGENT B0, `(.L_x_107) ;  /* 0x00000fc000007945 */ /* 0x000fe80003800200 */
[----:B------:R-:W2:Y:S02]  /*7230*/  LDTM.x64 R4, tmem[UR4+0x40] ;  /* 0x00004004000479ee */ /* 0x000ea40008340000 */
[----:B------:R-:W-:Y:S04]  /*7240*/  @P6 LEA R0, R0, UR48, 0x3 ;  /* 0x0000003000006c11 */ /* 0x000fe8000f8e18ff */
[----:B------:R-:W-:Y:S04]  /*7250*/  @P6 IADD3 R0, PT, PT, R0, 0x80, RZ ;  /* 0x0000008000006810 */ /* 0x000fe80007ffe0ff */
[----:B------:R-:W-:Y:S01]  /*7260*/  @P6 PRMT R85, R85, 0x654, R0 ;  /* 0x0000065455556816 */ /* 0x000fe20000000000 */
[C---:B--2---:R-:W-:Y:S01]  /*7270*/  FMUL R0, R78.reuse, R4 ;  /* 0x000000044e007220 */ /* 0x044fe20000400000 */
[C---:B------:R-:W-:Y:S01]  /*7280*/  FMUL R2, R78.reuse, R5 ;  /* 0x000000054e027220 */ /* 0x040fe20000400000 */
[C---:B------:R-:W-:Y:S01]  /*7290*/  FMUL R3, R78.reuse, R6 ;  /* 0x000000064e037220 */ /* 0x040fe20000400000 */
[C---:B------:R-:W-:Y:S01]  /*72a0*/  FMUL R7, R78.reuse, R7 ;  /* 0x000000074e077220 */ /* 0x040fe20000400000 */
[C---:B------:R-:W-:Y:S01]  /*72b0*/  FFMA R0, R81.reuse, R82, R0 ;  /* 0x0000005251007223 */ /* 0x040fe20000000000 */
[C---:B------:R-:W-:Y:S01]  /*72c0*/  FFMA R2, R81.reuse, R83, R2 ;  /* 0x0000005351027223 */ /* 0x040fe20000000002 */
[--C-:B------:R-:W-:Y:S02]  /*72d0*/  HADD2.F32 R83, -RZ, R90.reuse.H0_H0 ;  /* 0x2000005aff537230 */ /* 0x100fe40000004100 */
[C---:B------:R-:W-:Y:S01]  /*72e0*/  FFMA R3, R81.reuse, R84, R3 ;  /* 0x0000005451037223 */ /* 0x040fe20000000003 */
[----:B------:R-:W-:Y:S01]  /*72f0*/  FFMA R7, R81, R86, R7 ;  /* 0x0000005651077223 */ /* 0x000fe20000000007 */
[----:B------:R-:W-:Y:S01]  /*7300*/  FMUL R4, R78, R8 ;  /* 0x000000084e047220 */ /* 0x000fe20000400000 */
[----:B-1----:R-:W-:Y:S01]  /*7310*/  F2FP.F16.F32.PACK_AB R92, R2, R0 ;  /* 0x00000000025c723e */ /* 0x002fe200000000ff */
[----:B------:R-:W-:Y:S02]  /*7320*/  HADD2.F32 R82, -RZ, R90.H1_H1 ;  /* 0x3000005aff527230 */ /* 0x000fe40000004100 */
[C---:B------:R-:W-:Y:S01]  /*7330*/  FMUL R5, R78.reuse, R9 ;  /* 0x000000094e057220 */ /* 0x040fe20000400000 */
[----:B------:R-:W-:Y:S01]  /*7340*/  F2FP.F16.F32.PACK_AB R93, R7, R3 ;  /* 0x00000003075d723e */ /* 0x000fe200000000ff */
        /* <DEDUP_REMOVED lines=19> */
[----:B------:R1:W-:Y:S01]  /*7480*/  STS.128 [R178+UR48+0x4400], R92 ;  /* 0x0044005cb2007988 */ /* 0x0003e20008000c30 */
        /* <DEDUP_REMOVED lines=8> */
[C---:B------:R-:W-:Y:S01]  /*7510*/  FMUL R14, R78.reuse, R18 ;  /* 0x000000124e0e7220 */ /* 0x040fe20000400000 */
[----:B------:R-:W-:Y:S01]  /*7520*/  F2FP.F16.F32.PACK_AB R117, R15, R10 ;  /* 0x0000000a0f75723e */ /* 0x000fe200000000ff */
[C---:B------:R-:W-:Y:S01]  /*7530*/  FFMA R12, R81.reuse, R3, R12 ;  /* 0x00000003510c7223 */ /* 0x040fe2000000000c */
[--C-:B------:R-:W-:Y:S02]  /*7540*/  HADD2.F32 R3, -RZ, R99.reuse.H0_H0 ;  /* 0x20000063ff037230 */ /* 0x100fe40000004100 */
[C---:B------:R-:W-:Y:S01]  /*7550*/  FFMA R13, R81.reuse, R0, R13 ;  /* 0x00000000510d7223 */ /* 0x040fe2000000000d */
[----:B------:R-:W-:Y:S02]  /*7560*/  HADD2.F32 R2, -RZ, R99.H1_H1 ;  /* 0x30000063ff027230 */ /* 0x000fe40000004100 */
[C---:B------:R-:W-:Y:S01]  /*7570*/  FMUL R19, R78.reuse, R19 ;  /* 0x000000134e137220 */ /* 0x040fe20000400000 */
[--C-:B------:R-:W-:Y:S02]  /*7580*/  HADD2.F32 R83, -RZ, R104.reuse.H0_H0 ;  /* 0x20000068ff537230 */ /* 0x100fe40000004100 */
[----:B------:R-:W-:Y:S01]  /*7590*/  FFMA R14, R81, R3, R14 ;  /* 0x00000003510e7223 */ /* 0x000fe2000000000e */
[----:B------:R-:W-:Y:S01]  /*75a0*/  F2FP.F16.F32.PACK_AB R118, R13, R12 ;  /* 0x0000000c0d76723e */ /* 0x000fe200000000ff */
        /* <DEDUP_REMOVED lines=38> */
[C---:B------:R-:W-:Y:S01]  /*7810*/  FMUL R31, R78.reuse, R31 ;  /* 0x0000001f4e1f7220 */ /* 0x040fe20000400000 */
[----:B------:R3:W-:Y:S01]  /*7820*/  STS.128 [R177+0x4400], R124 ;  /* 0x0044007cb1007388 */ /* 0x0007e20000000c00 */
[--C-:B------:R-:W-:Y:S02]  /*7830*/  HADD2.F32 R3, -RZ, R114.reuse.H0_H0 ;  /* 0x20000072ff037230 */ /* 0x100fe40000004100 */
[----:B------:R-:W-:Y:S01]  /*7840*/  FFMA R26, R81, R0, R26 ;  /* 0x00000000511a7223 */ /* 0x000fe2000000001a */
[----:B------:R-:W-:Y:S01]  /*7850*/  HADD2.F32 R0, -RZ, R113.H1_H1 ;  /* 0x30000071ff007230 */ /* 0x000fe20000004100 */
[----:B------:R-:W-:Y:S01]  /*7860*/  F2FP.F16.F32.PACK_AB R132, R25, R24 ;  /* 0x000000181984723e */ /* 0x000fe200000000ff */
[C---:B------:R-:W-:Y:S01]  /*7870*/  FMUL R28, R78.reuse, R32 ;  /* 0x000000204e1c7220 */ /* 0x040fe20000400000 */
[----:B------:R-:W-:Y:S02]  /*7880*/  HADD2.F32 R2, -RZ, R114.H1_H1 ;  /* 0x30000072ff027230 */ /* 0x000fe40000004100 */
[C---:B------:R-:W-:Y:S01]  /*7890*/  FMUL R29, R78.reuse, R33 ;  /* 0x000000214e1d7220 */ /* 0x040fe20000400000 */
[--C-:B------:R-:W-:Y:S02]  /*78a0*/  HADD2.F32 R83, -RZ, R115.reuse.H0_H0 ;  /* 0x20000073ff537230 */ /* 0x100fe40000004100 */
[C---:B------:R-:W-:Y:S01]  /*78b0*/  FFMA R31, R81.reuse, R0, R31 ;  /* 0x00000000511f7223 */ /* 0x040fe2000000001f */
[C---:B------:R-:W-:Y:S01]  /*78c0*/  FFMA R28, R81.reuse, R3, R28 ;  /* 0x00000003511c7223 */ /* 0x040fe2000000001c */
[----:B------:R-:W-:Y:S01]  /*78d0*/  FFMA R29, R81, R2, R29 ;  /* 0x00000002511d7223 */ /* 0x000fe2000000001d */
[C---:B------:R-:W-:Y:S01]  /*78e0*/  FMUL R30, R78.reuse, R34 ;  /* 0x000000224e1e7220 */ /* 0x040fe20000400000 */
[----:B------:R-:W-:Y:S01]  /*78f0*/  HADD2.F32 R82, -RZ, R115.H1_H1 ;  /* 0x30000073ff527230 */ /* 0x000fe20000004100 */
[----:B------:R-:W-:Y:S01]  /*7900*/  F2FP.F16.F32.PACK_AB R133, R31, R26 ;  /* 0x0000001a1f85723e */ /* 0x000fe200000000ff */
        /* <DEDUP_REMOVED lines=16> */
[----:B-1----:R-:W-:Y:S01]  /*7a10*/  F2FP.F16.F32.PACK_AB R92, R33, R32 ;  /* 0x00000020215c723e */ /* 0x002fe200000000ff */
        /* <DEDUP_REMOVED lines=42> */
[--C-:B------:R-:W-:Y:S02]  /*7cc0*/  HADD2.F32 R3, -RZ, R136.reuse.H0_H0 ;  /* 0x20000088ff037230 */ /* 0x100fe40000004100 */
[C---:B------:R-:W-:Y:S01]  /*7cd0*/  FFMA R46, R81.reuse, R83, R46 ;  /* 0x00000053512e7223 */ /* 0x040fe2000000002e */
[C---:B------:R-:W-:Y:S01]  /*7ce0*/  FMUL R48, R78.reuse, R52 ;  /* 0x000000344e307220 */ /* 0x040fe20000400000 */
        /* <DEDUP_REMOVED lines=17> */
[C---:B------:R-:W-:Y:S01]  /*7e00*/  FFMA R52, R81.reuse, R0, R52 ;  /* 0x0000000051347223 */ /* 0x040fe20000000034 */
[C---:B------:R-:W-:Y:S01]  /*7e10*/  FFMA R53, R81.reuse, R2, R53 ;  /* 0x0000000251357223 */ /* 0x040fe20000000035 */
[----:B------:R-:W-:Y:S02]  /*7e20*/  HADD2.F32 R0, -RZ, R139.H1_H1 ;  /* 0x3000008bff007230 */ /* 0x000fe40000004100 */
[----:B------:R-:W-:Y:S01]  /*7e30*/  FFMA R54, R81, R3, R54 ;  /* 0x0000000351367223 */ /* 0x000fe20000000036 */
[C---:B------:R-:W-:Y:S01]  /*7e40*/  FMUL R59, R78.reuse, R59 ;  /* 0x0000003b4e3b7220 */ /* 0x040fe20000400000 */
[--C-:B------:R-:W-:Y:S02]  /*7e50*/  HADD2.F32 R3, -RZ, R144.reuse.H0_H0 ;  /* 0x20000090ff037230 */ /* 0x100fe40000004100 */
[C---:B------:R-:W-:Y:S01]  /*7e60*/  FMUL R56, R78.reuse, R60 ;  /* 0x0000003c4e387220 */ /* 0x040fe20000400000 */
[----:B------:R-:W-:Y:S02]  /*7e70*/  HADD2.F32 R2, -RZ, R144.H1_H1 ;  /* 0x30000090ff027230 */ /* 0x000fe40000004100 */
[C---:B------:R-:W-:Y:S01]  /*7e80*/  FMUL R57, R78.reuse, R61 ;  /* 0x0000003d4e397220 */ /* 0x040fe20000400000 */
[--C-:B------:R-:W-:Y:S01]  /*7e90*/  HADD2.F32 R83, -RZ, R145.reuse.H0_H0 ;  /* 0x20000091ff537230 */ /* 0x100fe20000004100 */
[----:B------:R-:W-:Y:S01]  /*7ea0*/  F2FP.F16.F32.PACK_AB R118, R45, R44 ;  /* 0x0000002c2d76723e */ /* 0x000fe200000000ff */
[C---:B------:R-:W-:Y:S01]  /*7eb0*/  FMUL R58, R78.reuse, R62 ;  /* 0x0000003e4e3a7220 */ /* 0x040fe20000400000 */
[----:B------:R-:W-:Y:S01]  /*7ec0*/  F2FP.F16.F32.PACK_AB R119, R51, R46 ;  /* 0x0000002e3377723e */ /* 0x000fe200000000ff */
[C---:B------:R-:W-:Y:S01]  /*7ed0*/  FFMA R59, R81.reuse, R0, R59 ;  /* 0x00000000513b7223 */ /* 0x040fe2000000003b */
[C---:B------:R-:W-:Y:S01]  /*7ee0*/  FFMA R56, R81.reuse, R3, R56 ;  /* 0x0000000351387223 */ /* 0x040fe20000000038 */
[----:B------:R-:W-:Y:S02]  /*7ef0*/  HADD2.F32 R0, -RZ, R145.H1_H1 ;  /* 0x30000091ff007230 */ /* 0x000fe40000004100 */
[C---:B------:R-:W-:Y:S01]  /*7f00*/  FFMA R57, R81.reuse, R2, R57 ;  /* 0x0000000251397223 */ /* 0x040fe20000000039 */
[----:B------:R1:W-:Y:S01]  /*7f10*/  STS.128 [R182+0x4400], R116 ;  /* 0x00440074b6007388 */ /* 0x0003e20000000c00 */
[C---:B------:R-:W-:Y:S01]  /*7f20*/  FMUL R63, R78.reuse, R63 ;  /* 0x0000003f4e3f7220 */ /* 0x040fe20000400000 */
[--C-:B------:R-:W-:Y:S02]  /*7f30*/  HADD2.F32 R3, -RZ, R146.reuse.H0_H0 ;  /* 0x20000092ff037230 */ /* 0x100fe40000004100 */
[C---:B------:R-:W-:Y:S01]  /*7f40*/  FFMA R58, R81.reuse, R83, R58 ;  /* 0x00000053513a7223 */ /* 0x040fe2000000003a */
        /* <DEDUP_REMOVED lines=8> */
[----:B---3--:R-:W-:Y:S01]  /*7fd0*/  F2FP.F16.F32.PACK_AB R124, R49, R48 ;  /* 0x00000030317c723e */ /* 0x008fe200000000ff */
[----:B------:R-:W-:Y:S01]  /*7fe0*/  FFMA R60, R81, R3, R60 ;  /* 0x00000003513c7223 */ /* 0x000fe2000000003c */
[----:B------:R-:W-:Y:S01]  /*7ff0*/  F2FP.F16.F32.PACK_AB R125, R55, R50 ;  /* 0x00000032377d723e */ /* 0x000fe200000000ff */
[----:B------:R-:W-:Y:S01]  /*8000*/  FFMA R61, R81, R2, R61 ;  /* 0x00000002513d7223 */ /* 0x000fe2000000003d */
[----:B------:R-:W-:Y:S01]  /*8010*/  F2FP.F16.F32.PACK_AB R126, R53, R52 ;  /* 0x00000034357e723e */ /* 0x000fe200000000ff */
[----:B------:R-:W-:Y:S01]  /*8020*/  FFMA R62, R81, R83, R62 ;  /* 0x00000053513e7223 */ /* 0x000fe2000000003e */
[----:B------:R-:W-:Y:S01]  /*8030*/  F2FP.F16.F32.PACK_AB R127, R59, R54 ;  /* 0x000000363b7f723e */ /* 0x000fe200000000ff */
[----:B------:R-:W-:Y:S01]  /*8040*/  FFMA R67, R81, R82, R67 ;  /* 0x0000005251437223 */ /* 0x000fe20000000043 */
[----:B----4-:R-:W-:Y:S02]  /*8050*/  F2FP.F16.F32.PACK_AB R132, R57, R56 ;  /* 0x000000383984723e */ /* 0x010fe400000000ff */
[----:B------:R-:W-:Y:S01]  /*8060*/  F2FP.F16.F32.PACK_AB R133, R63, R58 ;  /* 0x0000003a3f85723e */ /* 0x000fe200000000ff */
[----:B------:R1:W-:Y:S01]  /*8070*/  STS.128 [R174+0x4400], R124 ;  /* 0x0044007cae007388 */ /* 0x0003e20000000c00 */
[----:B------:R-:W-:Y:S02]  /*8080*/  F2FP.F16.F32.PACK_AB R134, R61, R60 ;  /* 0x0000003c3d86723e */ /* 0x000fe400000000ff */
[----:B------:R-:W-:Y:S02]  /*8090*/  F2FP.F16.F32.PACK_AB R135, R67, R62 ;  /* 0x0000003e4387723e */ /* 0x000fe400000000ff */
[----:B------:R-:W-:Y:S02]  /*80a0*/  LEA R0, R101, UR48, 0x3 ;  /* 0x0000003065007c11 */ /* 0x000fe4000f8e18ff */
[----:B------:R-:W-:Y:S01]  /*80b0*/  @P6 SHF.L.U32 R3, R167, 0x1f, RZ ;  /* 0x0000001fa7036819 */ /* 0x000fe200000006ff */
        /* <DEDUP_REMOVED lines=9> */
[----:B------:R-:W-:Y:S02]  /*8150*/  UIADD3 UR8, UP0, UPT, UR52, 0x680, URZ ;  /* 0x0000068034087890 */ /* 0x000fe4000ff1e0ff */
[----:B------:R-:W-:Y:S02]  /*8160*/  UIADD3 UR5, UPT, UPT, UR41, 0x40, URZ ;  /* 0x0000004029057890 */ /* 0x000fe4000fffe0ff */
[----:B------:R-:W-:Y:S02]  /*8170*/  UIADD3 UR4, UPT, UPT, UR48, 0x4400, URZ ;  /* 0x0000440030047890 */ /* 0x000fe4000fffe0ff */
[----:B------:R-:W-:Y:S01]  /*8180*/  UIADD3.X UR9, UPT, UPT, URZ, UR53, URZ, UP0, !UPT ;  /* 0x00000035ff097290 */ /* 0x000fe200087fe4ff */
[----:B------:R-:W-:Y:S01]  /*8190*/  UMOV UR6, UR42 ;  /* 0x0000002a00067c82 */ /* 0x000fe20008000000 */
[----:B------:R-:W-:Y:S07]  /*81a0*/  UMOV UR7, UR36 ;  /* 0x0000002400077c82 */ /* 0x000fee0008000000 */
[----:B------:R2:W-:Y:S01]  /*81b0*/  UTMASTG.3D [UR4], [UR8] ;  /* 0x00000004080073b5 */ /* 0x0005e20008010000 */
[----:B------:R0:W-:Y:S01]  /*81c0*/  UTMACMDFLUSH ;  /* 0x00000000000079b7 */ /* 0x0001e20000000000 */
[----:B--2---:R-:W-:Y:S04]  /*81d0*/  DEPBAR.LE SB0, 0x1 ;  /* 0x000080400000791a */ /* 0x004fe80000000000 */
.L_x_108:
[----:B------:R-:W-:Y:S05]  /*81e0*/  BSYNC.RECONVERGENT B0 ;  /* 0x0000000000007941 */ /* 0x000fea0003800200 */
.L_x_107:
[----:B------:R-:W-:Y:S01]  /*81f0*/  BAR.SYNC.DEFER_BLOCKING 0x1, 0x80 ;  /* 0x0042000000007b1d */ /* 0x000fe20000010000 */
[----:B------:R-:W-:Y:S04]  /*8200*/  UIADD3 UR40, UPT, UPT, UR51, 0x1, URZ ;  /* 0x0000000133287890 */ /* 0x000fe8000fffe0ff */
[----:B------:R-:W-:Y:S04]  /*8210*/  UISETP.NE.AND UP0, UPT, UR40, 0x4, UPT ;  /* 0x000000042800788c */ /* 0x000fe8000bf05270 */
[----:B------:R-:W-:Y:S01]  /*8220*/  USEL UR40, UR40, URZ, UP0 ;  /* 0x000000ff28287287 */ /* 0x000fe20008000000 */
[----:B------:R2:W-:Y:S01]  /*8230*/  @P6 SYNCS.ARRIVE.TRANS64.RED.A1T0 RZ, [R85+URZ], RZ ;  /* 0x000000ff55ff69a7 */ /* 0x0005e200081004ff */
[----:B------:R-:W-:Y:S01]  /*8240*/  BSSY B1, `(.L_x_109) ;  /* 0x0000020000017945 */ /* 0x000fe20003800000 */
[----:B------:R-:W3:Y:S02]  /*8250*/  @P6 SYNCS.PHASECHK.TRANS64.TRYWAIT P0, [R0+URZ+0x60], R3 ;  /* 0x00006003000065a7 */ /* 0x000ee400080011ff */
[----:B---3--:R-:W-:Y:S01]  /*8260*/  @P6 SEL R103, RZ, 0x1, !P0 ;  /* 0x00000001ff676807 */ /* 0x008fe20004000000 */
[----:B--2---:R-:W-:Y:S06]  /*8270*/  @!P6 BRA `(.L_x_110) ;  /* 0x000000000070e947 */ /* 0x004fec0003800000 */
        /* <DEDUP_REMOVED lines=9> */
[----:B------:R-:W-:Y:S04]  /*8310*/  SHF.L.U32 R7, R167, 0x1f, RZ ;  /* 0x0000001fa7077819 */ /* 0x000fe800000006ff */
[----:B------:R-:W2:Y:S02]  /*8320*/  SYNCS.PHASECHK.TRANS64.TRYWAIT P0, [R0+URZ+0x60], R7 ;  /* 0x00006007000075a7 */ /* 0x000ea400080011ff */
[----:B--2---:R-:W-:Y:S05]  /*8330*/  @!P0 BRA `(.L_x_113) ;  /* 0x0000003400488947 */ /* 0x004fea0003800000 */
.L_x_112:
[----:B------:R-:W-:Y:S05]  /*8340*/  BSYNC B0 ;  /* 0x0000000000007941 */ /* 0x000fea0003800000 */
.L_x_111:
        /* <DEDUP_REMOVED lines=15> */
.L_x_110:
[----:B------:R-:W-:Y:S05]  /*8440*/  BSYNC B1 ;  /* 0x0000000000017941 */ /* 0x000fea0003800000 */
.L_x_109:
        /* <DEDUP_REMOVED lines=21> */
.L_x_114:
[----:B------:R-:W-:Y:S05]  /*85a0*/  WARPSYNC.ALL ;  /* 0x0000000000007948 */ /* 0x000fea0003800000 */
[----:B------:R-:W-:Y:S01]  /*85b0*/  R2UR UR4, R80 ;  /* 0x00000000500472ca */ /* 0x000fe200000e0000 */
[--C-:B----4-:R-:W-:Y:S01]  /*85c0*/  HADD2.F32 R82, -RZ, R88.reuse.H0_H0 ;  /* 0x20000058ff527230 */ /* 0x110fe20000004100 */
[----:B------:R-:W-:Y:S01]  /*85d0*/  ISETP.NE.AND P6, PT, R176, RZ, PT ;  /* 0x000000ffb000720c */ /* 0x000fe20003fc5270 */
[----:B------:R-:W-:Y:S01]  /*85e0*/  HADD2.F32 R83, -RZ, R88.H1_H1 ;  /* 0x30000058ff537230 */ /* 0x000fe20000004100 */
[----:B------:R-:W-:Y:S01]  /*85f0*/  MOV R3, UR40 ;  /* 0x0000002800037c02 */ /* 0x000fe20008000f00 */
[----:B------:R-:W-:Y:S01]  /*8600*/  BSSY.RECONVERGENT B0, `(.L_x_115) ;  /* 0x0000100000007945 */ /* 0x000fe20003800200 */
[----:B------:R-:W-:Y:S02]  /*8610*/  MOV R84, UR37 ;  /* 0x0000002500547c02 */ /* 0x000fe40008000f00 */
[----:B------:R-:W-:Y:S05]  /*8620*/  ISETP.NE.AND P0, PT, R170, RZ, PT ;  /* 0x000000ffaa00720c */ /* 0x000fea0003f05270 */
[----:B------:R-:W3:Y:S02]  /*8630*/  LDTM.x64 R4, tmem[UR4+0x80] ;  /* 0x00008004000479ee */ /* 0x000ee40008340000 */
[----:B------:R-:W-:Y:S04]  /*8640*/  @P6 LEA R3, R3, UR48, 0x3 ;  /* 0x0000003003036c11 */ /* 0x000fe8000f8e18ff */
[----:B------:R-:W-:Y:S04]  /*8650*/  @P6 IADD3 R3, PT, PT, R3, 0x80, RZ ;  /* 0x0000008003036810 */ /* 0x000fe80007ffe0ff */
[----:B------:R-:W-:Y:S01]  /*8660*/  @P6 PRMT R84, R84, 0x654, R3 ;  /* 0x0000065454546816 */ /* 0x000fe20000000003 */
[C---:B---3--:R-:W-:Y:S01]  /*8670*/  FMUL R0, R78.reuse, R4 ;  /* 0x000000044e007220 */ /* 0x048fe20000400000 */
[C---:B------:R-:W-:Y:S01]  /*8680*/  FMUL R3, R78.reuse, R6 ;  /* 0x000000064e037220 */ /* 0x040fe20000400000 */
[C---:B------:R-:W-:Y:S01]  /*8690*/  FMUL R4, R78.reuse, R8 ;  /* 0x000000084e047220 */ /* 0x040fe20000400000 */
[C---:B------:R-:W-:Y:S01]  /*86a0*/  FMUL R6, R78.reuse, R10 ;  /* 0x0000000a4e067220 */ /* 0x040fe20000400000 */
[C---:B------:R-:W-:Y:S01]  /*86b0*/  FFMA R0, R81.reuse, R82, R0 ;  /* 0x0000005251007223 */ /* 0x040fe20000000000 */
[C---:B------:R-:W-:Y:S01]  /*86c0*/  FMUL R8, R78.reuse, R12 ;  /* 0x0000000c4e087220 */ /* 0x040fe20000400000 */
        /* <DEDUP_REMOVED lines=38> */
[--C-:B------:R-:W-:Y:S02]  /*8930*/  HADD2.F32 R64, -RZ, R89.reuse.H0_H0 ;  /* 0x20000059ff407230 */ /* 0x100fe40000004100 */
[C---:B------:R-:W-:Y:S01]  /*8940*/  FMUL R49, R78.reuse, R53 ;  /* 0x000000354e317220 */ /* 0x040fe20000400000 */
[C---:B------:R-:W-:Y:S01]  /*8950*/  FMUL R62, R78.reuse, R66 ;  /* 0x000000424e3e7220 */ /* 0x040fe20000400000 */
[----:B------:R-:W-:Y:S02]  /*8960*/  HADD2.F32 R66, -RZ, R89.H1_H1 ;  /* 0x30000059ff427230 */ /* 0x000fe40000004100 */
[C---:B------:R-:W-:Y:S01]  /*8970*/  FMUL R53, R78.reuse, R57 ;  /* 0x000000394e357220 */ /* 0x040fe20000400000 */
[C---:B------:R-:W-:Y:S01]  /*8980*/  FMUL R7, R78.reuse, R7 ;  /* 0x000000074e077220 */ /* 0x040fe20000400000 */
[C---:B------:R-:W-:Y:S01]  /*8990*/  FMUL R57, R78.reuse, R61 ;  /* 0x0000003d4e397220 */ /* 0x040fe20000400000 */
[----:B------:R-:W-:Y:S01]  /*89a0*/  FMUL R61, R78, R65 ;  /* 0x000000414e3d7220 */ /* 0x000fe20000400000 */
[--C-:B------:R-:W-:Y:S02]  /*89b0*/  HADD2.F32 R65, -RZ, R90.reuse.H0_H0 ;  /* 0x2000005aff417230 */ /* 0x100fe40000004100 */
[C---:B------:R-:W-:Y:S01]  /*89c0*/  FFMA R2, R81.reuse, R83, R2 ;  /* 0x0000005351027223 */ /* 0x040fe20000000002 */
[C---:B------:R-:W-:Y:S01]  /*89d0*/  FFMA R3, R81.reuse, R64, R3 ;  /* 0x0000004051037223 */ /* 0x040fe20000000003 */
[----:B------:R-:W-:Y:S02]  /*89e0*/  HADD2.F32 R64, -RZ, R90.H1_H1 ;  /* 0x3000005aff407230 */ /* 0x000fe40000004100 */
[C---:B------:R-:W-:Y:S01]  /*89f0*/  FFMA R7, R81.reuse, R66, R7 ;  /* 0x0000004251077223 */ /* 0x040fe20000000007 */
[----:B------:R-:W-:Y:S01]  /*8a00*/  FFMA R4, R81, R65, R4 ;  /* 0x0000004151047223 */ /* 0x000fe20000000004 */
[--C-:B------:R-:W-:Y:S01]  /*8a10*/  HADD2.F32 R65, -RZ, R91.reuse.H0_H0 ;  /* 0x2000005bff417230 */ /* 0x100fe20000004100 */
[----:B-1----:R-:W-:Y:S01]  /*8a20*/  F2FP.F16.F32.PACK_AB R92, R2, R0 ;  /* 0x00000000025c723e */ /* 0x002fe200000000ff */
[----:B------:R-:W-:Y:S01]  /*8a30*/  HADD2.F32 R0, -RZ, R91.H1_H1 ;  /* 0x3000005bff007230 */ /* 0x000fe20000004100 */
[----:B------:R-:W-:Y:S01]  /*8a40*/  F2FP.F16.F32.PACK_AB R93, R7, R3 ;  /* 0x00000003075d723e */ /* 0x000fe200000000ff */
[--C-:B--2---:R-:W-:Y:S02]  /*8a50*/  HADD2.F32 R3, -RZ, R96.reuse.H0_H0 ;  /* 0x20000060ff037230 */ /* 0x104fe40000004100 */
[C---:B------:R-:W-:Y:S01]  /*8a60*/  FMUL R11, R78.reuse, R11 ;  /* 0x0000000b4e0b7220 */ /* 0x040fe20000400000 */
[----:B------:R-:W-:Y:S02]  /*8a70*/  HADD2.F32 R2, -RZ, R96.H1_H1 ;  /* 0x30000060ff027230 */ /* 0x000fe40000004100 */
[C---:B------:R-:W-:Y:S01]  /*8a80*/  FFMA R5, R81.reuse, R64, R5 ;  /* 0x0000004051057223 */ /* 0x040fe20000000005 */
[C---:B------:R-:W-:Y:S01]  /*8a90*/  FFMA R6, R81.reuse, R65, R6 ;  /* 0x0000004151067223 */ /* 0x040fe20000000006 */
[C---:B------:R-:W-:Y:S01]  /*8aa0*/  FFMA R11, R81.reuse, R0, R11 ;  /* 0x00000000510b7223 */ /* 0x040fe2000000000b */
[--C-:B------:R-:W-:Y:S02]  /*8ab0*/  HADD2.F32 R0, -RZ, R97.reuse.H0_H0 ;  /* 0x20000061ff007230 */ /* 0x100fe40000004100 */
[C---:B------:R-:W-:Y:S01]  /*8ac0*/  FFMA R8, R81.reuse, R3, R8 ;  /* 0x0000000351087223 */ /* 0x040fe20000000008 */
[--C-:B------:R-:W-:Y:S02]  /*8ad0*/  HADD2.F32 R3, -RZ, R98.reuse.H0_H0 ;  /* 0x20000062ff037230 */ /* 0x100fe40000004100 */
[C---:B------:R-:W-:Y:S01]  /*8ae0*/  FFMA R9, R81.reuse, R2, R9 ;  /* 0x0000000251097223 */ /* 0x040fe20000000009 */
[----:B------:R-:W-:Y:S02]  /*8af0*/  HADD2.F32 R2, -RZ, R97.H1_H1 ;  /* 0x30000061ff027230 */ /* 0x000fe40000004100 */
[C---:B------:R-:W-:Y:S01]  /*8b00*/  FMUL R15, R78.reuse, R15 ;  /* 0x0000000f4e0f7220 */ /* 0x040fe20000400000 */
[----:B------:R-:W-:Y:S01]  /*8b10*/  FFMA R10, R81, R0, R10 ;  /* 0x00000000510a7223 */ /* 0x000fe2000000000a */
[----:B------:R-:W-:Y:S01]  /*8b20*/  HADD2.F32 R0, -RZ, R98.H1_H1 ;  /* 0x30000062ff007230 */ /* 0x000fe20000004100 */
[----:B------:R-:W-:Y:S01]  /*8b30*/  F2FP.F16.F32.PACK_AB R94, R5, R4 ;  /* 0x00000004055e723e */ /* 0x000fe200000000ff */
[--C-:B------:R-:W-:Y:S02]  /*8b40*/  HADD2.F32 R5, -RZ, R104.reuse.H0_H0 ;  /* 0x20000068ff057230 */ /* 0x100fe40000004100 */
[C---:B------:R-:W-:Y:S01]  /*8b50*/  FFMA R15, R81.reuse, R2, R15 ;  /* 0x00000002510f7223 */ /* 0x040fe2000000000f */
[--C-:B------:R-:W-:Y:S02]  /*8b60*/  HADD2.F32 R2, -RZ, R99.reuse.H1_H1 ;  /* 0x30000063ff027230 */ /* 0x100fe40000004100 */
[C---:B------:R-:W-:Y:S01]  /*8b70*/  FFMA R12, R81.reuse, R3, R12 ;  /* 0x00000003510c7223 */ /* 0x040fe2000000000c */
[----:B------:R-:W-:Y:S02]  /*8b80*/  HADD2.F32 R3, -RZ, R99.H0_H0 ;  /* 0x20000063ff037230 */ /* 0x000fe40000004100 */
[C---:B------:R-:W-:Y:S01]  /*8b90*/  FMUL R19, R78.reuse, R19 ;  /* 0x000000134e137220 */ /* 0x040fe20000400000 */
[----:B------:R-:W-:Y:S02]  /*8ba0*/  HADD2.F32 R4, -RZ, R107.H1_H1 ;  /* 0x3000006bff047230 */ /* 0x000fe40000004100 */
[C---:B------:R-:W-:Y:S01]  /*8bb0*/  FFMA R13, R81.reuse, R0, R13 ;  /* 0x00000000510d7223 */ /* 0x040fe2000000000d */
[----:B------:R-:W-:Y:S02]  /*8bc0*/  HADD2.F32 R0, -RZ, R104.H1_H1 ;  /* 0x30000068ff007230 */ /* 0x000fe40000004100 */
[C---:B------:R-:W-:Y:S01]  /*8bd0*/  FFMA R14, R81.reuse, R3, R14 ;  /* 0x00000003510e7223 */ /* 0x040fe2000000000e */
[--C-:B------:R-:W-:Y:S02]  /*8be0*/  HADD2.F32 R3, -RZ, R106.reuse.H0_H0 ;  /* 0x2000006aff037230 */ /* 0x100fe40000004100 */
[C---:B------:R-:W-:Y:S01]  /*8bf0*/  FFMA R19, R81.reuse, R2, R19 ;  /* 0x0000000251137223 */ /* 0x040fe20000000013 */
[----:B------:R-:W-:Y:S02]  /*8c00*/  HADD2.F32 R2, -RZ, R105.H0_H0 ;  /* 0x20000069ff027230 */ /* 0x000fe40000004100 */
[C---:B------:R-:W-:Y:S01]  /*8c10*/  FFMA R16, R81.reuse, R5, R16 ;  /* 0x0000000551107223 */ /* 0x040fe20000000010 */
[----:B------:R-:W-:Y:S02]  /*8c20*/  HADD2.F32 R5, -RZ, R107.H0_H0 ;  /* 0x2000006bff057230 */ /* 0x000fe40000004100 */
[C---:B------:R-:W-:Y:S01]  /*8c30*/  FFMA R17, R81.reuse, R0, R17 ;  /* 0x0000000051117223 */ /* 0x040fe20000000011 */
[----:B------:R-:W-:Y:S02]  /*8c40*/  HADD2.F32 R0, -RZ, R105.H1_H1 ;  /* 0x30000069ff007230 */ /* 0x000fe40000004100 */
[C---:B------:R-:W-:Y:S01]  /*8c50*/  FMUL R23, R78.reuse, R23 ;  /* 0x000000174e177220 */ /* 0x040fe20000400000 */
[C---:B------:R-:W-:Y:S01]  /*8c60*/  FFMA R18, R81.reuse, R2, R18 ;  /* 0x0000000251127223 */ /* 0x040fe20000000012 */
[----:B------:R-:W-:Y:S02]  /*8c70*/  HADD2.F32 R2, -RZ, R106.H1_H1 ;  /* 0x3000006aff027230 */ /* 0x000fe40000004100 */
[C---:B------:R-:W-:Y:S01]  /*8c80*/  FMUL R27, R78.reuse, R27 ;  /* 0x0000001b4e1b7220 */ /* 0x040fe20000400000 */
[C---:B------:R-:W-:Y:S01]  /*8c90*/  FFMA R23, R81.reuse, R0, R23 ;  /* 0x0000000051177223 */ /* 0x040fe20000000017 */
[----:B------:R-:W-:Y:S02]  /*8ca0*/  HADD2.F32 R0, -RZ, R112.H0_H0 ;  /* 0x20000070ff007230 */ /* 0x000fe40000004100 */
[C---:B------:R-:W-:Y:S01]  /*8cb0*/  FFMA R20, R81.reuse, R3, R20 ;  /* 0x0000000351147223 */ /* 0x040fe20000000014 */
[----:B------:R-:W-:Y:S02]  /*8cc0*/  HADD2.F32 R3, -RZ, R114.H0_H0 ;  /* 0x20000072ff037230 */ /* 0x000fe40000004100 */
[C---:B------:R-:W-:Y:S01]  /*8cd0*/  FFMA R21, R81.reuse, R2, R21 ;  /* 0x0000000251157223 */ /* 0x040fe20000000015 */
[C---:B------:R-:W-:Y:S01]  /*8ce0*/  FFMA R22, R81.reuse, R5, R22 ;  /* 0x0000000551167223 */ /* 0x040fe20000000016 */
[C---:B------:R-:W-:Y:S01]  /*8cf0*/  FFMA R27, R81.reuse, R4, R27 ;  /* 0x00000004511b7223 */ /* 0x040fe2000000001b */
[C---:B------:R-:W-:Y:S01]  /*8d00*/  FFMA R24, R81.reuse, R0, R24 ;  /* 0x0000000051187223 */ /* 0x040fe20000000018 */
[----:B------:R-:W-:Y:S02]  /*8d10*/  HADD2.F32 R2, -RZ, R112.H1_H1 ;  /* 0x30000070ff027230 */ /* 0x000fe40000004100 */
[C---:B------:R-:W-:Y:S01]  /*8d20*/  FMUL R31, R78.reuse, R31 ;  /* 0x0000001f4e1f7220 */ /* 0x040fe20000400000 */
[----:B------:R-:W-:Y:S02]  /*8d30*/  HADD2.F32 R0, -RZ, R113.H0_H0 ;  /* 0x20000071ff007230 */ /* 0x000fe40000004100 */
[C---:B------:R-:W-:Y:S01]  /*8d40*/  FMUL R35, R78.reuse, R35 ;  /* 0x000000234e237220 */ /* 0x040fe20000400000 */
[----:B------:R-:W-:Y:S02]  /*8d50*/  HADD2.F32 R5, -RZ, R115.H0_H0 ;  /* 0x20000073ff057230 */ /* 0x000fe40000004100 */
[C---:B------:R-:W-:Y:S01]  /*8d60*/  FFMA R25, R81.reuse, R2, R25 ;  /* 0x0000000251197223 */ /* 0x040fe20000000019 */
[----:B------:R-:W-:Y:S02]  /*8d70*/  HADD2.F32 R2, -RZ, R114.H1_H1 ;  /* 0x30000072ff027230 */ /* 0x000fe40000004100 */
[----:B------:R-:W-:Y:S01]  /*8d80*/  FFMA R26, R81, R0, R26 ;  /* 0x00000000511a7223 */ /* 0x000fe2000000001a */
[----:B------:R-:W-:Y:S02]  /*8d90*/  HADD2.F32 R0, -RZ, R113.H1_H1 ;  /* 0x30000071ff007230 */ /* 0x000fe40000004100 */
[C---:B------:R-:W-:Y:S01]  /*8da0*/  FMUL R39, R78.reuse, R39 ;  /* 0x000000274e277220 */ /* 0x040fe20000400000 */
[----:B------:R-:W-:Y:S01]  /*8db0*/  HADD2.F32 R4, -RZ, R115.H1_H1 ;  /* 0x30000073ff047230 */ /* 0x000fe20000004100 */
[----:B------:R-:W-:Y:S01]  /*8dc0*/  F2FP.F16.F32.PACK_AB R95, R11, R6 ;  /* 0x000000060b5f723e */ /* 0x000fe200000000ff */
[C---:B------:R-:W-:Y:S01]  /*8dd0*/  FMUL R43, R78.reuse, R43 ;  /* 0x0000002b4e2b7220 */ /* 0x040fe20000400000 */
[C---:B------:R-:W-:Y:S01]  /*8de0*/  FFMA R31, R81.reuse, R0, R31 ;  /* 0x00000000511f7223 */ /* 0x040fe2000000001f */
[--C-:B------:R-:W-:Y:S02]  /*8df0*/  HADD2.F32 R0, -RZ, R120.reuse.H0_H0 ;  /* 0x20000078ff007230 */ /* 0x100fe40000004100 */
[C---:B------:R-:W-:Y:S01]  /*8e00*/  FFMA R28, R81.reuse, R3, R28 ;  /* 0x00000003511c7223 */ /* 0x040fe2000000001c */
[----:B------:R1:W-:Y:S01]  /*8e10*/  STS.128 [R178+UR48+0x8400], R92 ;  /* 0x0084005cb2007988 */ /* 0x0003e20008000c30 */
[C---:B------:R-:W-:Y:S01]  /*8e20*/  FFMA R29, R81.reuse, R2, R29 ;  /* 0x00000002511d7223 */ /* 0x040fe2000000001d */
[C---:B------:R-:W-:Y:S01]  /*8e30*/  FFMA R30, R81.reuse, R5, R30 ;  /* 0x00000005511e7223 */ /* 0x040fe2000000001e */
[C---:B------:R-:W-:Y:S01]  /*8e40*/  FFMA R35, R81.reuse, R4, R35 ;  /* 0x0000000451237223 */ /* 0x040fe20000000023 */
[----:B------:R-:W-:Y:S02]  /*8e50*/  HADD2.F32 R2, -RZ, R120.H1_H1 ;  /* 0x30000078ff027230 */ /* 0x000fe40000004100 */
[----:B------:R-:W-:Y:S01]  /*8e60*/  FFMA R32, R81, R0, R32 ;  /* 0x0000000051207223 */ /* 0x000fe20000000020 */
[--C-:B------:R-:W-:Y:S01]  /*8e70*/  HADD2.F32 R3, -RZ, R121.reuse.H0_H0 ;  /* 0x20000079ff037230 */ /* 0x100fe20000004100 */
[----:B------:R-:W-:Y:S01]  /*8e80*/  F2FP.F16.F32.PACK_AB R8, R9, R8 ;  /* 0x000000080908723e */ /* 0x000fe200000000ff */
[----:B------:R-:W-:Y:S02]  /*8e90*/  HADD2.F32 R0, -RZ, R121.H1_H1 ;  /* 0x30000079ff007230 */ /* 0x000fe40000004100 */
[C---:B------:R-:W-:Y:S01]  /*8ea0*/  FFMA R33, R81.reuse, R2, R33 ;  /* 0x0000000251217223 */ /* 0x040fe20000000021 */
[--C-:B------:R-:W-:Y:S02]  /*8eb0*/  HADD2.F32 R5, -RZ, R123.reuse.H0_H0 ;  /* 0x2000007bff057230 */ /* 0x100fe40000004100 */
[C---:B------:R-:W-:Y:S01]  /*8ec0*/  FFMA R34, R81.reuse, R3, R34 ;  /* 0x0000000351227223 */ /* 0x040fe20000000022 */
[--C-:B------:R-:W-:Y:S02]  /*8ed0*/  HADD2.F32 R3, -RZ, R122.reuse.H0_H0 ;  /* 0x2000007aff037230 */ /* 0x100fe40000004100 */
[----:B------:R-:W-:Y:S01]  /*8ee0*/  FFMA R39, R81, R0, R39 ;  /* 0x0000000051277223 */ /* 0x000fe20000000027 */
[----:B------:R-:W-:Y:S01]  /*8ef0*/  HADD2.F32 R0, -RZ, R122.H1_H1 ;  /* 0x3000007aff007230 */ /* 0x000fe20000004100 */
[----:B------:R-:W-:Y:S01]  /*8f00*/  F2FP.F16.F32.PACK_AB R9, R15, R10 ;  /* 0x0000000a0f09723e */ /* 0x000fe200000000ff */
[----:B------:R-:W-:Y:S02]  /*8f10*/  HADD2.F32 R2, -RZ, R123.H1_H1 ;  /* 0x3000007bff027230 */ /* 0x000fe40000004100 */
[C---:B------:R-:W-:Y:S01]  /*8f20*/  FFMA R36, R81.reuse, R3, R36 ;  /* 0x0000000351247223 */ /* 0x040fe20000000024 */
[--C-:B------:R-:W-:Y:S02]  /*8f30*/  HADD2.F32 R3, -RZ, R129.reuse.H0_H0 ;  /* 0x20000081ff037230 */ /* 0x100fe40000004100 */
[C---:B------:R-:W-:Y:S01]  /*8f40*/  FFMA R37, R81.reuse, R0, R37 ;  /* 0x0000000051257223 */ /* 0x040fe20000000025 */
[C---:B------:R-:W-:Y:S01]  /*8f50*/  FFMA R38, R81.reuse, R5, R38 ;  /* 0x0000000551267223 */ /* 0x040fe20000000026 */
[--C-:B------:R-:W-:Y:S02]  /*8f60*/  HADD2.F32 R0, -RZ, R128.reuse.H0_H0 ;  /* 0x20000080ff007230 */ /* 0x100fe40000004100 */
[----:B------:R-:W-:Y:S01]  /*8f70*/  FFMA R43, R81, R2, R43 ;  /* 0x00000002512b7223 */ /* 0x000fe2000000002b */
[----:B------:R-:W-:Y:S01]  /*8f80*/  HADD2.F32 R2, -RZ, R128.H1_H1 ;  /* 0x30000080ff027230 */ /* 0x000fe20000004100 */
[----:B------:R-:W-:Y:S01]  /*8f90*/  F2FP.F16.F32.PACK_AB R10, R13, R12 ;  /* 0x0000000c0d0a723e */ /* 0x000fe200000000ff */
[C---:B------:R-:W-:Y:S01]  /*8fa0*/  FMUL R47, R78.reuse, R47 ;  /* 0x0000002f4e2f7220 */ /* 0x040fe20000400000 */
[----:B------:R-:W-:Y:S01]  /*8fb0*/  F2FP.F16.F32.PACK_AB R11, R19, R14 ;  /* 0x0000000e130b723e */ /* 0x000fe200000000ff */
[C---:B------:R-:W-:Y:S01]  /*8fc0*/  FFMA R40, R81.reuse, R0, R40 ;  /* 0x0000000051287223 */ /* 0x040fe20000000028 */
[----:B------:R-:W-:Y:S02]  /*8fd0*/  HADD2.F32 R0, -RZ, R129.H1_H1 ;  /* 0x30000081ff007230 */ /* 0x000fe40000004100 */
[C---:B------:R-:W-:Y:S01]  /*8fe0*/  FFMA R41, R81.reuse, R2, R41 ;  /* 0x0000000251297223 */ /* 0x040fe20000000029 */
[----:B------:R-:W-:Y:S01]  /*8ff0*/  FFMA R42, R81, R3, R42 ;  /* 0x00000003512a7223 */ /* 0x000fe2000000002a */
[----:B------:R1:W-:Y:S01]  /*9000*/  STS.128 [R179+0x8400], R8 ;  /* 0x00840008b3007388 */ /* 0x0003e20000000c00 */
[--C-:B------:R-:W-:Y:S01]  /*9010*/  HADD2.F32 R3, -RZ, R130.reuse.H0_H0 ;  /* 0x20000082ff037230 */ /* 0x100fe20000004100 */
[----:B------:R-:W-:Y:S01]  /*9020*/  F2FP.F16.F32.PACK_AB R16, R17, R16 ;  /* 0x000000101110723e */ /* 0x000fe200000000ff */
[----:B------:R-:W-:Y:S01]  /*9030*/  HADD2.F32 R2, -RZ, R130.H1_H1 ;  /* 0x30000082ff027230 */ /* 0x000fe20000004100 */
[----:B------:R-:W-:Y:S01]  /*9040*/  F2FP.F16.F32.PACK_AB R17, R23, R18 ;  /* 0x000000121711723e */ /* 0x000fe200000000ff */
[----:B------:R-:W-:Y:S01]  /*9050*/  FFMA R47, R81, R0, R47 ;  /* 0x00000000512f7223 */ /* 0x000fe2000000002f */
[--C-:B------:R-:W-:Y:S01]  /*9060*/  HADD2.F32 R5, -RZ, R131.reuse.H0_H0 ;  /* 0x20000083ff057230 */ /* 0x100fe20000004100 */
[----:B------:R-:W-:Y:S01]  /*9070*/  F2FP.F16.F32.PACK_AB R18, R21, R20 ;  /* 0x000000141512723e */ /* 0x000fe200000000ff */
[----:B------:R-:W-:Y:S01]  /*9080*/  HADD2.F32 R0, -RZ, R131.H1_H1 ;  /* 0x30000083ff007230 */ /* 0x000fe20000004100 */
[----:B------:R-:W-:Y:S01]  /*9090*/  F2FP.F16.F32.PACK_AB R19, R27, R22 ;  /* 0x000000161b13723e */ /* 0x000fe200000000ff */
[C---:B------:R-:W-:Y:S01]  /*90a0*/  FMUL R51, R78.reuse, R51 ;  /* 0x000000334e337220 */ /* 0x040fe20000400000 */
[C---:B------:R-:W-:Y:S01]  /*90b0*/  FFMA R44, R81.reuse, R3, R44 ;  /* 0x00000003512c7223 */ /* 0x040fe2000000002c */
[C---:B------:R-:W-:Y:S01]  /*90c0*/  FFMA R45, R81.reuse, R2, R45 ;  /* 0x00000002512d7223 */ /* 0x040fe2000000002d */
[C---:B------:R-:W-:Y:S01]  /*90d0*/  FFMA R46, R81.reuse, R5, R46 ;  /* 0x00000005512e7223 */ /* 0x040fe2000000002e */
[----:B------:R1:W-:Y:S01]  /*90e0*/  STS.128 [R177+0x8400], R16 ;  /* 0x00840010b1007388 */ /* 0x0003e20000000c00 */
[----:B------:R-:W-:Y:S01]  /*90f0*/  FFMA R51, R81, R0, R51 ;  /* 0x0000000051337223 */ /* 0x000fe20000000033 */
[--C-:B------:R-:W-:Y:S01]  /*9100*/  HADD2.F32 R3, -RZ, R136.reuse.H0_H0 ;  /* 0x20000088ff037230 */ /* 0x100fe20000004100 */
[----:B------:R-:W-:Y:S01]  /*9110*/  F2FP.F16.F32.PACK_AB R24, R25, R24 ;  /* 0x000000181918723e */ /* 0x000fe200000000ff */
[----:B------:R-:W-:Y:S01]  /*9120*/  HADD2.F32 R0, -RZ, R136.H1_H1 ;  /* 0x30000088ff007230 */ /* 0x000fe20000004100 */
[----:B------:R-:W-:Y:S01]  /*9130*/  F2FP.F16.F32.PACK_AB R25, R31, R26 ;  /* 0x0000001a1f19723e */ /* 0x000fe200000000ff */
        /* <DEDUP_REMOVED lines=16> */
[----:B------:R-:W-:Y:S01]  /*9240*/  FFMA R52, R81, R0, R52 ;  /* 0x0000000051347223 */ /* 0x000fe20000000034 */
[----:B------:R-:W-:Y:S01]  /*9250*/  F2FP.F16.F32.PACK_AB R35, R43, R38 ;  /* 0x000000262b23723e */ /* 0x000fe200000000ff */
[C---:B------:R-:W-:Y:S01]  /*9260*/  FFMA R53, R81.reuse, R2, R53 ;  /* 0x0000000251357223 */ /* 0x040fe20000000035 */
[----:B------:R-:W-:Y:S01]  /*9270*/  FFMA R54, R81, R3, R54 ;  /* 0x0000000351367223 */ /* 0x000fe20000000036 */
[----:B------:R-:W-:Y:S01]  /*9280*/  HADD2.F32 R0, -RZ, R139.H1_H1 ;  /* 0x3000008bff007230 */ /* 0x000fe20000004100 */
[----:B------:R-:W-:Y:S01]  /*9290*/  F2FP.F16.F32.PACK_AB R40, R41, R40 ;  /* 0x000000282928723e */ /* 0x000fe200000000ff */
[----:B------:R1:W-:Y:S01]  /*92a0*/  STS.128 [R175+0x8400], R32 ;  /* 0x00840020af007388 */ /* 0x0003e20000000c00 */
[C---:B------:R-:W-:Y:S01]  /*92b0*/  FMUL R59, R78.reuse, R59 ;  /* 0x0000003b4e3b7220 */ /* 0x040fe20000400000 */
[--C-:B------:R-:W-:Y:S01]  /*92c0*/  HADD2.F32 R3, -RZ, R144.reuse.H0_H0 ;  /* 0x20000090ff037230 */ /* 0x100fe20000004100 */
[----:B------:R-:W-:Y:S01]  /*92d0*/  F2FP.F16.F32.PACK_AB R41, R47, R42 ;  /* 0x0000002a2f29723e */ /* 0x000fe200000000ff */
[----:B------:R-:W-:Y:S01]  /*92e0*/  HADD2.F32 R2, -RZ, R144.H1_H1 ;  /* 0x30000090ff027230 */ /* 0x000fe20000004100 */
[----:B------:R-:W-:Y:S01]  /*92f0*/  F2FP.F16.F32.PACK_AB R42, R45, R44 ;  /* 0x0000002c2d2a723e */ /* 0x000fe200000000ff */
[--C-:B------:R-:W-:Y:S01]  /*9300*/  HADD2.F32 R5, -RZ, R145.reuse.H0_H0 ;  /* 0x20000091ff057230 */ /* 0x100fe20000004100 */
        /* <DEDUP_REMOVED lines=8> */
[----:B------:R-:W-:Y:S01]  /*9390*/  FFMA R58, R81, R5, R58 ;  /* 0x00000005513a7223 */ /* 0x000fe2000000003a */
[----:B------:R-:W-:Y:S01]  /*93a0*/  HADD2.F32 R2, -RZ, R146.H1_H1 ;  /* 0x30000092ff027230 */ /* 0x000fe20000004100 */
[----:B------:R-:W-:Y:S01]  /*93b0*/  F2FP.F16.F32.PACK_AB R48, R49, R48 ;  /* 0x000000303130723e */ /* 0x000fe200000000ff */
[--C-:B------:R-:W-:Y:S01]  /*93c0*/  HADD2.F32 R5, -RZ, R147.reuse.H0_H0 ;  /* 0x20000093ff057230 */ /* 0x100fe20000004100 */
[----:B------:R-:W-:Y:S01]  /*93d0*/  F2FP.F16.F32.PACK_AB R49, R55, R50 ;  /* 0x000000323731723e */ /* 0x000fe200000000ff */
[----:B------:R-:W-:Y:S02]  /*93e0*/  HADD2.F32 R4, -RZ, R147.H1_H1 ;  /* 0x30000093ff047230 */ /* 0x000fe40000004100 */
[----:B------:R-:W-:Y:S01]  /*93f0*/  FFMA R63, R81, R0, R63 ;  /* 0x00000000513f7223 */ /* 0x000fe2000000003f */
[----:B------:R-:W-:Y:S01]  /*9400*/  FMUL R67, R78, R67 ;  /* 0x000000434e437220 */ /* 0x000fe20000400000 */
[----:B------:R-:W-:Y:S01]  /*9410*/  F2FP.F16.F32.PACK_AB R50, R53, R52 ;  /* 0x000000343532723e */ /* 0x000fe200000000ff */
[----:B------:R-:W-:Y:S01]  /*9420*/  FFMA R60, R81, R3, R60 ;  /* 0x00000003513c7223 */ /* 0x000fe2000000003c */
[----:B------:R-:W-:Y:S01]  /*9430*/  F2FP.F16.F32.PACK_AB R51, R59, R54 ;  /* 0x000000363b33723e */ /* 0x000fe200000000ff */
[C---:B------:R-:W-:Y:S01]  /*9440*/  FFMA R61, R81.reuse, R2, R61 ;  /* 0x00000002513d7223 */ /* 0x040fe2000000003d */
[C---:B------:R-:W-:Y:S01]  /*9450*/  FFMA R62, R81.reuse, R5, R62 ;  /* 0x00000005513e7223 */ /* 0x040fe2000000003e */
[----:B------:R-:W-:Y:S01]  /*9460*/  FFMA R67, R81, R4, R67 ;  /* 0x0000000451437223 */ /* 0x000fe20000000043 */
[----:B------:R-:W-:Y:S01]  /*9470*/  F2FP.F16.F32.PACK_AB R56, R57, R56 ;  /* 0x000000383938723e */ /* 0x000fe200000000ff */
[----:B------:R1:W-:Y:S01]  /*9480*/  STS.128 [R174+0x8400], R48 ;  /* 0x00840030ae007388 */ /* 0x0003e20000000c00 */
[----:B------:R-:W-:Y:S02]  /*9490*/  F2FP.F16.F32.PACK_AB R57, R63, R58 ;  /* 0x0000003a3f39723e */ /* 0x000fe400000000ff */
        /* <DEDUP_REMOVED lines=22> */
.L_x_116:
[----:B------:R-:W-:Y:S05]  /*9600*/  BSYNC.RECONVERGENT B0 ;  /* 0x0000000000007941 */ /* 0x000fea0003800200 */
.L_x_115:
        /* <DEDUP_REMOVED lines=13> */
[----:B-1----:R-:W-:Y:S04]  /*96e0*/  @P1 IADD3 R9, PT, PT, R101, UR48, RZ ;  /* 0x0000003065091c10 */ /* 0x002fe8000fffe0ff */
[----:B------:R-:W-:Y:S01]  /*96f0*/  @P1 IADD3 R7, PT, PT, R102, R9, RZ ;  /* 0x0000000966071210 */ /* 0x000fe20007ffe0ff */
[--C-:B------:R-:W-:Y:S02]  /*9700*/  @P1 IMAD.IADD R5, R100, 0x1, R9.reuse ;  /* 0x0000000164051824 */ /* 0x100fe400078e0209 */
[----:B------:R-:W-:Y:S01]  /*9710*/  @P1 IMAD.IADD R2, R110, 0x1, R9 ;  /* 0x000000016e021824 */ /* 0x000fe200078e0209 */
[----:B------:R-:W-:Y:S06]  /*9720*/  @P0 BRA `(.L_x_120) ;  /* 0x00000000000c0947 */ /* 0x000fec0003800000 */
[----:B------:R-:W-:Y:S04]  /*9730*/  SHF.L.U32 R0, R167, 0x1f, RZ ;  /* 0x0000001fa7007819 */ /* 0x000fe800000006ff */
[----:B------:R-:W1:Y:S02]  /*9740*/  SYNCS.PHASECHK.TRANS64.TRYWAIT P0, [R3+URZ+0x60], R0 ;  /* 0x00006000030075a7 */ /* 0x000e6400080011ff */
[----:B-1----:R-:W-:Y:S05]  /*9750*/  @!P0 BRA `(.L_x_121) ;  /* 0x0000002000548947 */ /* 0x002fea0003800000 */
.L_x_120:
[----:B------:R-:W-:Y:S05]  /*9760*/  BSYNC B0 ;  /* 0x0000000000007941 */ /* 0x000fea0003800000 */
.L_x_119:
[----:B------:R-:W-:Y:S11]  /*9770*/  ISETP.NE.AND P0, PT, R108, RZ, PT ;  /* 0x000000ff6c00720c */ /* 0x000ff60003f05270 */
[----:B------:R-:W-:Y:S02]  /*9780*/  @!UPT UIADD3 URZ, UPT, UPT, URZ, URZ, URZ ;  /* 0x000000fffffff290 */ /* 0x000fe4000fffe0ff */
[----:B------:R2:W3:Y:S01]  /*9790*/  @P0 LDS.128 R88, [R101+UR48+0x400] ;  /* 0x0004003065580984 */ /* 0x0004e20008000c00 */
[----:B-1----:R-:W-:Y:S01]  /*97a0*/  @P0 IMAD.IADD R3, R102, 0x1, R5 ;  /* 0x0000000166030824 */ /* 0x002fe200078e0205 */
[C---:B------:R-:W-:Y:S01]  /*97b0*/  @P0 IADD3 R4, PT, PT, R110.reuse, R5, RZ ;  /* 0x000000056e040210 */ /* 0x040fe20007ffe0ff */
[C---:B------:R-:W-:Y:S01]  /*97c0*/  @P0 IMAD.IADD R0, R110.reuse, 0x1, R7 ;  /* 0x000000016e000824 */ /* 0x040fe200078e0207 */
[----:B------:R2:W4:Y:S02]  /*97d0*/  @P0 LDS.128 R96, [R2+0x400] ;  /* 0x0004000002600984 */ /* 0x0005240000000c00 */
[----:B------:R-:W-:Y:S02]  /*97e0*/  @P0 IADD3 R110, PT, PT, R110, R3, RZ ;  /* 0x000000036e6e0210 */ /* 0x000fe40007ffe0ff */
[----:B------:R2:W1:Y:S04]  /*97f0*/  @P0 LDS.128 R104, [R7+0x400] ;  /* 0x0004000007680984 */ /* 0x0004680000000c00 */
[----:B------:R2:W1:Y:S04]  /*9800*/  @P0 LDS.128 R112, [R0+0x400] ;  /* 0x0004000000700984 */ /* 0x0004680000000c00 */
[----:B------:R2:W1:Y:S04]  /*9810*/  @P0 LDS.128 R120, [R5+0x400] ;  /* 0x0004000005780984 */ /* 0x0004680000000c00 */
[----:B------:R2:W1:Y:S04]  /*9820*/  @P0 LDS.128 R128, [R4+0x400] ;  /* 0x0004000004800984 */ /* 0x0004680000000c00 */
[----:B------:R2:W1:Y:S04]  /*9830*/  @P0 LDS.128 R136, [R3+0x400] ;  /* 0x0004000003880984 */ /* 0x0004680000000c00 */
[----:B------:R2:W1:Y:S02]  /*9840*/  @P0 LDS.128 R144, [R110+0x400] ;  /* 0x000400006e900984 */ /* 0x0004640000000c00 */
.L_x_118:
[----:B------:R-:W-:Y:S05]  /*9850*/  BSYNC B1 ;  /* 0x0000000000017941 */ /* 0x000fea0003800000 */
.L_x_117:
[----:B--2---:R-:W-:Y:S05]  /*9860*/  VIADD R3, R80, 0xc0 ;  /* 0x000000c050037836 */ /* 0x004fea0000000000 */
[----:B------:R-:W-:Y:S04]  /*9870*/  SHF.R.U32.HI R3, RZ, 0x15, R3 ;  /* 0x00000015ff037819 */ /* 0x000fe80000011603 */
[----:B------:R-:W-:Y:S11]  /*9880*/  LOP3.LUT P0, RZ, R3, 0x3, R162, 0x48, !PT ;  /* 0x0000000303ff7812 */ /* 0x000ff600078048a2 */
[----:B------:R-:W-:Y:S02]  /*9890*/  @!UPT UIADD3 URZ, UPT, UPT, URZ, URZ, URZ ;  /* 0x000000fffffff290 */ /* 0x000fe4000fffe0ff */
[----:B------:R-:W-:Y:S05]  /*98a0*/  @!P0 BRA `(.L_x_122) ;  /* 0x0000000000408947 */ /* 0x000fea0003800000 */
[----:B------:R-:W2:Y:S01]  /*98b0*/  LDCU.64 UR8, c[0x4][0x70] ;  /* 0x01000e00ff0877ac */ /* 0x000ea20008000a00 */
[----:B------:R-:W-:Y:S01]  /*98c0*/  MOV R3, 0x0 ;  /* 0x0000000000037802 */ /* 0x000fe20000000f00 */
[----:B------:R-:W-:Y:S02]  /*98d0*/  HFMA2 R12, -RZ, RZ, 0, 5.9604644775390625e-08 ;  /* 0x00000001ff0c7431 */ /* 0x000fe400000001ff */
[----:B-1----:R-:W-:Y:S02]  /*98e0*/  IMAD.MOV.U32 R8, RZ, RZ, 0x192 ;  /* 0x00000192ff087424 */ /* 0x002fe400078e00ff */
[----:B------:R-:W-:Y:S01]  /*98f0*/  IMAD.MOV.U32 R13, RZ, RZ, RZ ;  /* 0x000000ffff0d7224 */ /* 0x000fe200078e00ff */
[----:B------:R-:W1:Y:S01]  /*9900*/  LDCU.64 UR6, c[0x4][0x78] ;  /* 0x01000f00ff0677ac */ /* 0x000e620008000a00 */
[----:B------:R-:W3:Y:S01]  /*9910*/  LDC.64 R2, c[0x4][R3] ;  /* 0x0100000003027b82 */ /* 0x000ee20000000a00 */
[----:B------:R-:W5:Y:S01]  /*9920*/  LDCU.64 UR4, c[0x4][0x10] ;  /* 0x01000200ff0477ac */ /* 0x000f620008000a00 */
[----:B--2---:R-:W-:Y:S01]  /*9930*/  MOV R5, UR9 ;  /* 0x0000000900057c02 */ /* 0x004fe20008000f00 */
[----:B------:R-:W-:Y:S01]  /*9940*/  IMAD.U32 R4, RZ, RZ, UR8 ;  /* 0x00000008ff047e24 */ /* 0x000fe2000f8e00ff */
[----:B-1----:R-:W-:Y:S01]  /*9950*/  MOV R7, UR7 ;  /* 0x0000000700077c02 */ /* 0x002fe20008000f00 */
[----:B------:R-:W-:Y:S01]  /*9960*/  IMAD.U32 R6, RZ, RZ, UR6 ;  /* 0x00000006ff067e24 */ /* 0x000fe2000f8e00ff */
[----:B-----5:R-:W-:Y:S01]  /*9970*/  MOV R11, UR5 ;  /* 0x00000005000b7c02 */ /* 0x020fe20008000f00 */
[----:B------:R-:W-:Y:S02]  /*9980*/  IMAD.U32 R10, RZ, RZ, UR4 ;  /* 0x00000004ff0a7e24 */ /* 0x000fe4000f8e00ff */
[----:B------:R-:W-:Y:S07]  /*9990*/  LEPC R20, `(.L_x_122) ;  /* 0x000000001014794e */ /* 0x000fee0000000000 */
[----:B---34-:R-:W-:Y:S05]  /*99a0*/  CALL.ABS.NOINC R2 ;  /* 0x0000000002007343 */ /* 0x018fea0003c00000 */
.L_x_122:
[----:B------:R-:W-:Y:S01]  /*99b0*/  ISETP.NE.AND P0, PT, R170, RZ, PT ;  /* 0x000000ffaa00720c */ /* 0x000fe20003f05270 */
[----:B------:R-:W-:Y:S05]  /*99c0*/  WARPSYNC.ALL ;  /* 0x0000000000007948 */ /* 0x000fea0003800000 */
[----:B------:R-:W-:Y:S01]  /*99d0*/  R2UR UR4, R80 ;  /* 0x00000000500472ca */ /* 0x000fe200000e0000 */
[--C-:B---3--:R-:W-:Y:S01]  /*99e0*/  HADD2.F32 R82, -RZ, R88.reuse.H0_H0 ;  /* 0x20000058ff527230 */ /* 0x108fe20000004100 */
[----:B------:R-:W-:Y:S01]  /*99f0*/  R2UR UR5, R87 ;  /* 0x00000000570572ca */ /* 0x000fe200000e0000 */
[----:B------:R-:W-:Y:S01]  /*9a00*/  HADD2.F32 R84, -RZ, R88.H1_H1 ;  /* 0x30000058ff547230 */ /* 0x000fe20000004100 */
[----:B------:R-:W-:Y:S01]  /*9a10*/  BSSY.RECONVERGENT B0, `(.L_x_123) ;  /* 0x00000fd000007945 */ /* 0x000fe20003800200 */
[--C-:B------:R-:W-:Y:S02]  /*9a20*/  HADD2.F32 R83, -RZ, R89.reuse.H0_H0 ;  /* 0x20000059ff537230 */ /* 0x100fe40000004100 */
[----:B------:R-:W-:Y:S02]  /*9a30*/  HADD2.F32 R86, -RZ, R89.H1_H1 ;  /* 0x30000059ff567230 */ /* 0x000fe40000004100 */
[--C-:B------:R-:W-:Y:S02]  /*9a40*/  HADD2.F32 R85, -RZ, R90.reuse.H0_H0 ;  /* 0x2000005aff557230 */ /* 0x100fe40000004100 */
[----:B------:R-:W-:Y:S02]  /*9a50*/  HADD2.F32 R88, -RZ, R90.H1_H1 ;  /* 0x3000005aff587230 */ /* 0x000fe40000004100 */
[----:B-1----:R-:W1:Y:S01]  /*9a60*/  LDTM.x64 R4, tmem[UR4+0xc0] ;  /* 0x0000c004000479ee */ /* 0x002e620008340000 */
[----:B------:R-:W-:Y:S01]  /*9a70*/  NOP ;  /* 0x0000000000007918 */ /* 0x000fe20000000000 */
[----:B------:R-:W-:Y:S01]  /*9a80*/  UIADD3 UR5, UPT, UPT, UR5, 0xe0, URZ ;  /* 0x000000e005057890 */ /* 0x000fe2000fffe0ff */
[--C-:B------:R-:W-:Y:S02]  /*9a90*/  HADD2.F32 R87, -RZ, R91.reuse.H0_H0 ;  /* 0x2000005bff577230 */ /* 0x100fe40000004100 */
[----:B------:R-:W-:Y:S01]  /*9aa0*/  HADD2.F32 R90, -RZ, R91.H1_H1 ;  /* 0x3000005bff5a7230 */ /* 0x000fe20000004100 */
[----:B------:R-:W-:Y:S01]  /*9ab0*/  UPRMT UR5, UR37, 0x654, UR5 ;  /* 0x0000065425057896 */ /* 0x000fe20008000005 */
[--C-:B----4-:R-:W-:Y:S02]  /*9ac0*/  HADD2.F32 R89, -RZ, R96.reuse.H0_H0 ;  /* 0x20000060ff597230 */ /* 0x110fe40000004100 */
[----:B------:R-:W-:Y:S02]  /*9ad0*/  HADD2.F32 R91, -RZ, R96.H1_H1 ;  /* 0x30000060ff5b7230 */ /* 0x000fe40000004100 */
[--C-:B------:R-:W-:Y:S02]  /*9ae0*/  HADD2.F32 R92, -RZ, R97.reuse.H0_H0 ;  /* 0x20000061ff5c7230 */ /* 0x100fe40000004100 */
[----:B------:R-:W-:Y:S02]  /*9af0*/  HADD2.F32 R94, -RZ, R97.H1_H1 ;  /* 0x30000061ff5e7230 */ /* 0x000fe40000004100 */
[----:B-1----:R-:W-:Y:S01]  /*9b00*/  SYNCS.ARRIVE.TRANS64.RED.A1T0 RZ, [UR5], RZ ;  /* 0x000000ffffff79a7 */ /* 0x002fe20008100405 */
[--C-:B------:R-:W-:Y:S02]  /*9b10*/  HADD2.F32 R93, -RZ, R98.reuse.H0_H0 ;  /* 0x20000062ff5d7230 */ /* 0x100fe40000004100 */
[----:B------:R-:W-:Y:S02]  /*9b20*/  HADD2.F32 R96, -RZ, R98.H1_H1 ;  /* 0x30000062ff607230 */ /* 0x000fe40000004100 */
[--C-:B------:R-:W-:Y:S02]  /*9b30*/  HADD2.F32 R95, -RZ, R99.reuse.H0_H0 ;  /* 0x20000063ff5f7230 */ /* 0x100fe40000004100 */
[----:B------:R-:W-:Y:S02]  /*9b40*/  HADD2.F32 R98, -RZ, R99.H1_H1 ;  /* 0x30000063ff627230 */ /* 0x000fe40000004100 */
[C---:B------:R-:W-:Y:S01]  /*9b50*/  FMUL R4, R78.reuse, R4 ;  /* 0x000000044e047220 */ /* 0x040fe20000400000 */
[C---:B------:R-:W-:Y:S01]  /*9b60*/  FMUL R5, R78.reuse, R5 ;  /* 0x000000054e057220 */ /* 0x040fe20000400000 */
[C---:B------:R-:W-:Y:S01]  /*9b70*/  FMUL R6, R78.reuse, R6 ;  /* 0x000000064e067220 */ /* 0x040fe20000400000 */
[C---:B------:R-:W-:Y:S01]  /*9b80*/  FMUL R7, R78.reuse, R7 ;  /* 0x000000074e077220 */ /* 0x040fe20000400000 */
[C---:B------:R-:W-:Y:S01]  /*9b90*/  FFMA R4, R81.reuse, R82, R4 ;  /* 0x0000005251047223 */ /* 0x040fe20000000004 */
[C---:B------:R-:W-:Y:S01]  /*9ba0*/  FFMA R5, R81.reuse, R84, R5 ;  /* 0x0000005451057223 */ /* 0x040fe20000000005 */
[C---:B------:R-:W-:Y:S01]  /*9bb0*/  FFMA R6, R81.reuse, R83, R6 ;  /* 0x0000005351067223 */ /* 0x040fe20000000006 */
[----:B------:R-:W-:Y:S01]  /*9bc0*/  FFMA R7, R81, R86, R7 ;  /* 0x0000005651077223 */ /* 0x000fe20000000007 */
[C---:B------:R-:W-:Y:S01]  /*9bd0*/  FMUL R8, R78.reuse, R8 ;  /* 0x000000084e087220 */ /* 0x040fe20000400000 */
[C---:B------:R-:W-:Y:S01]  /*9be0*/  FMUL R9, R78.reuse, R9 ;  /* 0x000000094e097220 */ /* 0x040fe20000400000 */
[----:B------:R-:W-:Y:S01]  /*9bf0*/  F2FP.F16.F32.PACK_AB R4, R5, R4 ;  /* 0x000000040504723e */ /* 0x000fe200000000ff */
[C---:B------:R-:W-:Y:S01]  /*9c00*/  FMUL R10, R78.reuse, R10 ;  /* 0x0000000a4e0a7220 */ /* 0x040fe20000400000 */
[----:B------:R-:W-:Y:S01]  /*9c10*/  F2FP.F16.F32.PACK_AB R5, R7, R6 ;  /* 0x000000060705723e */ /* 0x000fe200000000ff */
[C---:B------:R-:W-:Y:S01]  /*9c20*/  FFMA R8, R81.reuse, R85, R8 ;  /* 0x0000005551087223 */ /* 0x040fe20000000008 */
[C---:B------:R-:W-:Y:S01]  /*9c30*/  FFMA R9, R81.reuse, R88, R9 ;  /* 0x0000005851097223 */ /* 0x040fe20000000009 */
[----:B------:R-:W-:Y:S01]  /*9c40*/  FFMA R10, R81, R87, R10 ;  /* 0x00000057510a7223 */ /* 0x000fe2000000000a */
[C---:B------:R-:W-:Y:S01]  /*9c50*/  FMUL R11, R78.reuse, R11 ;  /* 0x0000000b4e0b7220 */ /* 0x040fe20000400000 */
[C---:B------:R-:W-:Y:S01]  /*9c60*/  FMUL R0, R78.reuse, R12 ;  /* 0x0000000c4e007220 */ /* 0x040fe20000400000 */
[C---:B------:R-:W-:Y:S01]  /*9c70*/  FMUL R2, R78.reuse, R13 ;  /* 0x0000000d4e027220 */ /* 0x040fe20000400000 */
[----:B------:R-:W-:Y:S01]  /*9c80*/  F2FP.F16.F32.PACK_AB R6, R9, R8 ;  /* 0x000000080906723e */ /* 0x000fe200000000ff */
[C---:B------:R-:W-:Y:S01]  /*9c90*/  FFMA R11, R81.reuse, R90, R11 ;  /* 0x0000005a510b7223 */ /* 0x040fe2000000000b */
[C---:B------:R-:W-:Y:S01]  /*9ca0*/  FFMA R0, R81.reuse, R89, R0 ;  /* 0x0000005951007223 */ /* 0x040fe20000000000 */
[----:B------:R-:W-:Y:S01]  /*9cb0*/  FFMA R2, R81, R91, R2 ;  /* 0x0000005b51027223 */ /* 0x000fe20000000002 */
[C---:B------:R-:W-:Y:S01]  /*9cc0*/  FMUL R3, R78.reuse, R14 ;  /* 0x0000000e4e037220 */ /* 0x040fe20000400000 */
[C---:B------:R-:W-:Y:S01]  /*9cd0*/  FMUL R15, R78.reuse, R15 ;  /* 0x0000000f4e0f7220 */ /* 0x040fe20000400000 */
[----:B------:R-:W-:Y:S01]  /*9ce0*/  F2FP.F16.F32.PACK_AB R7, R11, R10 ;  /* 0x0000000a0b07723e */ /* 0x000fe200000000ff */
[----:B------:R-:W-:Y:S01]  /*9cf0*/  FMUL R12, R78, R16 ;  /* 0x000000104e0c7220 */ /* 0x000fe20000400000 */
[----:B------:R-:W-:Y:S01]  /*9d00*/  F2FP.F16.F32.PACK_AB R8, R2, R0 ;  /* 0x000000000208723e */ /* 0x000fe200000000ff */
[C---:B------:R-:W-:Y:S01]  /*9d10*/  FFMA R3, R81.reuse, R92, R3 ;  /* 0x0000005c51037223 */ /* 0x040fe20000000003 */
[C---:B------:R-:W-:Y:S01]  /*9d20*/  FFMA R15, R81.reuse, R94, R15 ;  /* 0x0000005e510f7223 */ /* 0x040fe2000000000f */
[----:B------:R1:W-:Y:S01]  /*9d30*/  STS.128 [R178+UR48+0xc400], R4 ;  /* 0x00c40004b2007988 */ /* 0x0003e20008000c30 */
[----:B------:R-:W-:Y:S01]  /*9d40*/  FFMA R12, R81, R93, R12 ;  /* 0x0000005d510c7223 */ /* 0x000fe2000000000c */
[C---:B------:R-:W-:Y:S01]  /*9d50*/  FMUL R13, R78.reuse, R17 ;  /* 0x000000114e0d7220 */ /* 0x040fe20000400000 */
[C---:B------:R-:W-:Y:S01]  /*9d60*/  FMUL R14, R78.reuse, R18 ;  /* 0x000000124e0e7220 */ /* 0x040fe20000400000 */
[----:B------:R-:W-:Y:S01]  /*9d70*/  F2FP.F16.F32.PACK_AB R9, R15, R3 ;  /* 0x000000030f09723e */ /* 0x000fe200000000ff */
[--C-:B------:R-:W-:Y:S02]  /*9d80*/  HADD2.F32 R97, -RZ, R104.reuse.H0_H0 ;  /* 0x20000068ff617230 */ /* 0x100fe40000004100 */
[C---:B------:R-:W-:Y:S01]  /*9d90*/  FFMA R13, R81.reuse, R96, R13 ;  /* 0x00000060510d7223 */ /* 0x040fe2000000000d */
[----:B------:R-:W-:Y:S01]  /*9da0*/  FFMA R14, R81, R95, R14 ;  /* 0x0000005f510e7223 */ /* 0x000fe2000000000e */
[C---:B------:R-:W-:Y:S01]  /*9db0*/  FMUL R19, R78.reuse, R19 ;  /* 0x000000134e137220 */ /* 0x040fe20000400000 */
[----:B------:R-:W-:Y:S02]  /*9dc0*/  HADD2.F32 R100, -RZ, R104.H1_H1 ;  /* 0x30000068ff647230 */ /* 0x000fe40000004100 */
[C---:B------:R-:W-:Y:S01]  /*9dd0*/  FMUL R16, R78.reuse, R20 ;  /* 0x000000144e107220 */ /* 0x040fe20000400000 */
[----:B------:R-:W-:Y:S01]  /*9de0*/  F2FP.F16.F32.PACK_AB R10, R13, R12 ;  /* 0x0000000c0d0a723e */ /* 0x000fe200000000ff */
[C---:B------:R-:W-:Y:S01]  /*9df0*/  FFMA R19, R81.reuse, R98, R19 ;  /* 0x0000006251137223 */ /* 0x040fe20000000013 */
[--C-:B------:R-:W-:Y:S02]  /*9e00*/  HADD2.F32 R99, -RZ, R105.reuse.H0_H0 ;  /* 0x20000069ff637230 */ /* 0x100fe40000004100 */
[----:B------:R-:W-:Y:S01]  /*9e10*/  FFMA R16, R81, R97, R16 ;  /* 0x0000006151107223 */ /* 0x000fe20000000010 */
[C---:B------:R-:W-:Y:S01]  /*9e20*/  FMUL R17, R78.reuse, R21 ;  /* 0x000000154e117220 */ /* 0x040fe20000400000 */
[----:B------:R-:W-:Y:S01]  /*9e30*/  HADD2.F32 R102, -RZ, R105.H1_H1 ;  /* 0x30000069ff667230 */ /* 0x000fe20000004100 */
[----:B------:R-:W-:Y:S01]  /*9e40*/  F2FP.F16.F32.PACK_AB R11, R19, R14 ;  /* 0x0000000e130b723e */ /* 0x000fe200000000ff */
[C---:B------:R-:W-:Y:S01]  /*9e50*/  FMUL R18, R78.reuse, R22 ;  /* 0x000000164e127220 */ /* 0x040fe20000400000 */
[C---:B------:R-:W-:Y:S01]  /*9e60*/  FFMA R17, R81.reuse, R100, R17 ;  /* 0x0000006451117223 */ /* 0x040fe20000000011 */
[--C-:B------:R-:W-:Y:S02]  /*9e70*/  HADD2.F32 R101, -RZ, R106.reuse.H0_H0 ;  /* 0x2000006aff657230 */ /* 0x100fe40000004100 */
[C---:B------:R-:W-:Y:S01]  /*9e80*/  FMUL R23, R78.reuse, R23 ;  /* 0x000000174e177220 */ /* 0x040fe20000400000 */
[----:B------:R1:W-:Y:S01]  /*9e90*/  STS.128 [R179+0xc400], R8 ;  /* 0x00c40008b3007388 */ /* 0x0003e20000000c00 */
[----:B------:R-:W-:Y:S01]  /*9ea0*/  FFMA R18, R81, R99, R18 ;  /* 0x0000006351127223 */ /* 0x000fe20000000012 */
[----:B------:R-:W-:Y:S01]  /*9eb0*/  F2FP.F16.F32.PACK_AB R16, R17, R16 ;  /* 0x000000101110723e */ /* 0x000fe200000000ff */
[----:B------:R-:W-:Y:S01]  /*9ec0*/  FFMA R23, R81, R102, R23 ;  /* 0x0000006651177223 */ /* 0x000fe20000000017 */
[----:B------:R-:W-:Y:S02]  /*9ed0*/  HADD2.F32 R104, -RZ, R106.H1_H1 ;  /* 0x3000006aff687230 */ /* 0x000fe40000004100 */
[C---:B------:R-:W-:Y:S01]  /*9ee0*/  FMUL R20, R78.reuse, R24 ;  /* 0x000000184e147220 */ /* 0x040fe20000400000 */
[--C-:B------:R-:W-:Y:S02]  /*9ef0*/  HADD2.F32 R103, -RZ, R107.reuse.H0_H0 ;  /* 0x2000006bff677230 */ /* 0x100fe40000004100 */
[C---:B------:R-:W-:Y:S01]  /*9f00*/  FMUL R21, R78.reuse, R25 ;  /* 0x000000194e157220 */ /* 0x040fe20000400000 */
[----:B------:R-:W-:Y:S01]  /*9f10*/  F2FP.F16.F32.PACK_AB R17, R23, R18 ;  /* 0x000000121711723e */ /* 0x000fe200000000ff */
[C---:B------:R-:W-:Y:S01]  /*9f20*/  FFMA R20, R81.reuse, R101, R20 ;  /* 0x0000006551147223 */ /* 0x040fe20000000014 */
[----:B------:R-:W-:Y:S02]  /*9f30*/  HADD2.F32 R106, -RZ, R107.H1_H1 ;  /* 0x3000006bff6a7230 */ /* 0x000fe40000004100 */
[----:B------:R-:W-:Y:S01]  /*9f40*/  FFMA R21, R81, R104, R21 ;  /* 0x0000006851157223 */ /* 0x000fe20000000015 */
[C---:B------:R-:W-:Y:S01]  /*9f50*/  FMUL R22, R78.reuse, R26 ;  /* 0x0000001a4e167220 */ /* 0x040fe20000400000 */
[--C-:B------:R-:W-:Y:S02]  /*9f60*/  HADD2.F32 R105, -RZ, R112.reuse.H0_H0 ;  /* 0x20000070ff697230 */ /* 0x100fe40000004100 */
[C---:B------:R-:W-:Y:S01]  /*9f70*/  FMUL R27, R78.reuse, R27 ;  /* 0x0000001b4e1b7220 */ /* 0x040fe20000400000 */
[----:B------:R-:W-:Y:S01]  /*9f80*/  HADD2.F32 R108, -RZ, R112.H1_H1 ;  /* 0x30000070ff6c7230 */ /* 0x000fe20000004100 */
[----:B------:R-:W-:Y:S01]  /*9f90*/  F2FP.F16.F32.PACK_AB R18, R21, R20 ;  /* 0x000000141512723e */ /* 0x000fe200000000ff */
[C---:B------:R-:W-:Y:S01]  /*9fa0*/  FFMA R22, R81.reuse, R103, R22 ;  /* 0x0000006751167223 */ /* 0x040fe20000000016 */
        /* <DEDUP_REMOVED lines=9> */
[--C-:B------:R-:W-:Y:S01]  /*a040*/  HADD2.F32 R109, -RZ, R114.reuse.H0_H0 ;  /* 0x20000072ff6d7230 */ /* 0x100fe20000004100 */
[----:B------:R1:W-:Y:S01]  /*a050*/  STS.128 [R177+0xc400], R16 ;  /* 0x00c40010b1007388 */ /* 0x0003e20000000c00 */
        /* <DEDUP_REMOVED lines=69> */
[C---:B------:R-:W-:Y:S01]  /*a4b0*/  FFMA R45, R81.reuse, R128, R45 ;  /* 0x00000080512d7223 */ /* 0x040fe2000000002d */
[C---:B------:R-:W-:Y:S01]  /*a4c0*/  FMUL R46, R78.reuse, R50 ;  /* 0x000000324e2e7220 */ /* 0x040fe20000400000 */
[--C-:B------:R-:W-:Y:S02]  /*a4d0*/  HADD2.F32 R129, -RZ, R136.reuse.H0_H0 ;  /* 0x20000088ff817230 */ /* 0x100fe40000004100 */
[C---:B------:R-:W-:Y:S01]  /*a4e0*/  FMUL R51, R78.reuse, R51 ;  /* 0x000000334e337220 */ /* 0x040fe20000400000 */
[----:B------:R-:W-:Y:S02]  /*a4f0*/  HADD2.F32 R132, -RZ, R136.H1_H1 ;  /* 0x30000088ff847230 */ /* 0x000fe40000004100 */
[C---:B------:R-:W-:Y:S01]  /*a500*/  FMUL R48, R78.reuse, R52 ;  /* 0x000000344e307220 */ /* 0x040fe20000400000 */
[--C-:B------:R-:W-:Y:S02]  /*a510*/  HADD2.F32 R131, -RZ, R137.reuse.H0_H0 ;  /* 0x20000089ff837230 */ /* 0x100fe40000004100 */
[C---:B------:R-:W-:Y:S01]  /*a520*/  FMUL R49, R78.reuse, R53 ;  /* 0x000000354e317220 */ /* 0x040fe20000400000 */
[C---:B------:R-:W-:Y:S01]  /*a530*/  FFMA R46, R81.reuse, R127, R46 ;  /* 0x0000007f512e7223 */ /* 0x040fe2000000002e */
[----:B------:R-:W-:Y:S02]  /*a540*/  HADD2.F32 R134, -RZ, R137.H1_H1 ;  /* 0x30000089ff867230 */ /* 0x000fe40000004100 */
[C---:B------:R-:W-:Y:S01]  /*a550*/  FMUL R50, R78.reuse, R54 ;  /* 0x000000364e327220 */ /* 0x040fe20000400000 */
[C---:B------:R-:W-:Y:S01]  /*a560*/  FFMA R51, R81.reuse, R130, R51 ;  /* 0x0000008251337223 */ /* 0x040fe20000000033 */
        /* <DEDUP_REMOVED lines=11> */
[----:B------:R-:W-:Y:S01]  /*a620*/  FFMA R55, R81, R134, R55 ;  /* 0x0000008651377223 */ /* 0x000fe20000000037 */
[--C-:B------:R-:W-:Y:S02]  /*a630*/  HADD2.F32 R137, -RZ, R144.reuse.H0_H0 ;  /* 0x20000090ff897230 */ /* 0x100fe40000004100 */
[C---:B------:R-:W-:Y:S01]  /*a640*/  FMUL R59, R78.reuse, R59 ;  /* 0x0000003b4e3b7220 */ /* 0x040fe20000400000 */
[----:B------:R-:W-:Y:S01]  /*a650*/  F2FP.F16.F32.PACK_AB R42, R45, R44 ;  /* 0x0000002c2d2a723e */ /* 0x000fe200000000ff */
[----:B------:R-:W-:Y:S01]  /*a660*/  FFMA R52, R81, R133, R52 ;  /* 0x0000008551347223 */ /* 0x000fe20000000034 */
[----:B------:R-:W-:Y:S01]  /*a670*/  F2FP.F16.F32.PACK_AB R43, R51, R46 ;  /* 0x0000002e332b723e */ /* 0x000fe200000000ff */
[----:B------:R-:W-:Y:S02]  /*a680*/  HADD2.F32 R140, -RZ, R144.H1_H1 ;  /* 0x30000090ff8c7230 */ /* 0x000fe40000004100 */
[C---:B------:R-:W-:Y:S01]  /*a690*/  FMUL R56, R78.reuse, R60 ;  /* 0x0000003c4e387220 */ /* 0x040fe20000400000 */
[C---:B------:R-:W-:Y:S01]  /*a6a0*/  FFMA R53, R81.reuse, R136, R53 ;  /* 0x0000008851357223 */ /* 0x040fe20000000035 */
[--C-:B------:R-:W-:Y:S01]  /*a6b0*/  HADD2.F32 R139, -RZ, R145.reuse.H0_H0 ;  /* 0x20000091ff8b7230 */ /* 0x100fe20000004100 */
[----:B------:R1:W-:Y:S01]  /*a6c0*/  STS.128 [R182+0xc400], R40 ;  /* 0x00c40028b6007388 */ /* 0x0003e20000000c00 */
        /* <DEDUP_REMOVED lines=15> */
[----:B------:R-:W-:Y:S02]  /*a7c0*/  HADD2.F32 R146, -RZ, R147.H1_H1 ;  /* 0x30000093ff927230 */ /* 0x000fe40000004100 */
[C---:B------:R-:W-:Y:S01]  /*a7d0*/  FMUL R62, R78.reuse, R66 ;  /* 0x000000424e3e7220 */ /* 0x040fe20000400000 */
[----:B------:R-:W-:Y:S01]  /*a7e0*/  F2FP.F16.F32.PACK_AB R49, R55, R50 ;  /* 0x000000323731723e */ /* 0x000fe200000000ff */
        /* <DEDUP_REMOVED lines=31> */
.L_x_124:
[----:B------:R-:W-:Y:S05]  /*a9e0*/  BSYNC.RECONVERGENT B0 ;  /* 0x0000000000007941 */ /* 0x000fea0003800200 */
.L_x_123:
[----:B------:R-:W-:Y:S01]  /*a9f0*/  BAR.SYNC.DEFER_BLOCKING 0x1, 0x80 ;  /* 0x0042000000007b1d */ /* 0x000fe20000010000 */
[----:B------:R-:W-:Y:S01]  /*aa00*/  UISETP.NE.AND UP0, UPT, UR49, -0x4, UPT ;  /* 0xfffffffc3100788c */ /* 0x000fe2000bf05270 */
[----:B------:R-:W-:Y:S08]  /*aa10*/  IADD3 R76, PT, PT, R76, 0x1, RZ ;  /* 0x000000014c4c7810 */ /* 0x000ff00007ffe0ff */
[----:B------:R-:W-:Y:S05]  /*aa20*/  BRA.U !UP0, `(.L_x_125) ;  /* 0x0000000108287547 */ /* 0x000fea000b800000 */
[----:B------:R-:W-:Y:S01]  /*aa30*/  ISETP.NE.AND P0, PT, R176, RZ, PT ;  /* 0x000000ffb000720c */ /* 0x000fe20003f05270 */
[----:B------:R-:W-:Y:S01]  /*aa40*/  IMAD.U32 R3, RZ, RZ, UR51 ;  /* 0x00000033ff037e24 */ /* 0x000fe2000f8e00ff */
[----:B------:R-:W-:Y:S01]  /*aa50*/  UIADD3 UR51, UPT, UPT, UR51, 0x1, URZ ;  /* 0x0000000133337890 */ /* 0x000fe2000fffe0ff */
[----:B------:R-:W-:Y:S03]  /*aa60*/  IMAD.U32 R0, RZ, RZ, UR37 ;  /* 0x00000025ff007e24 */ /* 0x000fe6000f8e00ff */
[----:B------:R-:W-:Y:S04]  /*aa70*/  UISETP.NE.AND UP0, UPT, UR51, 0x4, UPT ;  /* 0x000000043300788c */ /* 0x000fe8000bf05270 */
[----:B------:R-:W-:Y:S03]  /*aa80*/  USEL UR51, UR51, URZ, UP0 ;  /* 0x000000ff33337287 */ /* 0x000fe60008000000 */
[----:B------:R-:W-:Y:S05]  /*aa90*/  @P0 LEA R3, R3, UR48, 0x3 ;  /* 0x0000003003030c11 */ /* 0x000fea000f8e18ff */
[----:B------:R-:W-:Y:S05]  /*aaa0*/  @P0 VIADD R3, R3, 0x80 ;  /* 0x0000008003030836 */ /* 0x000fea0000000000 */
[----:B------:R-:W-:Y:S04]  /*aab0*/  @P0 PRMT R0, R0, 0x654, R3 ;  /* 0x0000065400000816 */ /* 0x000fe80000000003 */
[----:B------:R2:W-:Y:S03]  /*aac0*/  @P0 SYNCS.ARRIVE.TRANS64.RED.A1T0 RZ, [R0+URZ], RZ ;  /* 0x000000ff00ff09a7 */ /* 0x0005e600081004ff */
.L_x_125:
[----:B------:R-:W-:Y:S01]  /*aad0*/  ISETP.NE.AND P2, PT, R171, RZ, PT ;  /* 0x000000ffab00720c */ /* 0x000fe20003f45270 */
[----:B------:R-:W-:Y:S01]  /*aae0*/  UIADD3 UR49, UPT, UPT, UR49, 0x4, URZ ;  /* 0x0000000431317890 */ /* 0x000fe2000fffe0ff */
[----:B------:R-:W-:Y:S01]  /*aaf0*/  ISETP.NE.AND P0, PT, R173, 0x2, PT ;  /* 0x00000002ad00780c */ /* 0x000fe20003f05270 */
[----:B------:R-:W-:Y:S01]  /*ab00*/  IMAD.IADD R20, R75, 0x1, R154 ;  /* 0x000000014b147824 */ /* 0x000fe200078e029a */
[----:B------:R-:W-:Y:S01]  /*ab10*/  ISETP.NE.AND P1, PT, R76, 0x2, PT ;  /* 0x000000024c00780c */ /* 0x000fe20003f25270 */
[----:B------:R-:W-:Y:S01]  /*ab20*/  IMAD.IADD R21, R77, 0x1, R156 ;  /* 0x000000014d157824 */ /* 0x000fe200078e029c */
[----:B--2---:R-:W-:Y:S02]  /*ab30*/  SEL R0, RZ, 0x1, P0 ;  /* 0x00000001ff007807 */ /* 0x004fe40000000000 */
[----:B------:R-:W-:Y:S02]  /*ab40*/  SEL R3, RZ, 0x1, P1 ;  /* 0x00000001ff037807 */ /* 0x000fe40000800000 */
[----:B------:R-:W-:Y:S02]  /*ab50*/  LOP3.LUT R165, R165, R0, RZ, 0x3c, !PT ;  /* 0x00000000a5a57212 */ /* 0x000fe400078e3cff */
[----:B------:R-:W-:Y:S02]  /*ab60*/  LOP3.LUT R166, R166, R3, RZ, 0x3c, !PT ;  /* 0x00000003a6a67212 */ /* 0x000fe400078e3cff */
[----:B------:R-:W-:Y:S02]  /*ab70*/  @P2 R2UR UR36, R164 ;  /* 0x00000000a42422ca */ /* 0x000fe400000e0000 */
[----:B------:R-:W-:Y:S02]  /*ab80*/  SEL R173, R173, RZ, P0 ;  /* 0x000000ffadad7207 */ /* 0x000fe40000000000 */
[----:B------:R-:W-:Y:S01]  /*ab90*/  SEL R76, R76, RZ, P1 ;  /* 0x000000ff4c4c7207 */ /* 0x000fe20000800000 */
[----:B------:R-:W-:Y:S10]  /*aba0*/  @P2 BRA `(.L_x_126) ;  /* 0xffffffa0000c2947 */ /* 0x000ff4000383ffff */
[----:B------:R-:W-:-:S09]  /*abb0*/  UISETP.NE.AND UP0, UPT, UR50, URZ, UPT ;  /* 0x000000ff3200728c */ /* 0x000fd2000bf05270 */
[----:B------:R-:W-:Y:S05]  /*abc0*/  BRA.U !UP0, `(.L_x_127) ;  /* 0x0000000108487547 */ /* 0x000fea000b800000 */
[----:B------:R-:W2:Y:S02]  /*abd0*/  LDCU.64 UR4, c[0x0][0x890] ;  /* 0x00011200ff0477ac */ /* 0x000ea40008000a00 */
[----:B--2---:R-:W-:-:S04]  /*abe0*/  UISETP.NE.U32.AND UP0, UPT, UR4, URZ, UPT ;  /* 0x000000ff0400728c */ /* 0x004fc8000bf05070 */
[----:B------:R-:W-:-:S09]  /*abf0*/  UISETP.NE.AND.EX UP0, UPT, UR5, URZ, UPT, UP0 ;  /* 0x000000ff0500728c */ /* 0x000fd2000bf05300 */
[----:B------:R-:W-:Y:S05]  /*ac00*/  BRA.U UP0, `(.L_x_128) ;  /* 0x00000001000c7547 */ /* 0x000fea000b800000 */
[----:B------:R-:W-:-:S13]  /*ac10*/  FSETP.NEU.AND P0, PT, R81, RZ, PT ;  /* 0x000000ff5100720b */ /* 0x000fda0003f0d000 */
[----:B------:R-:W-:Y:S05]  /*ac20*/  @!P0 EXIT ;  /* 0x000000000000894d */ /* 0x000fea0003800000 */
[----:B------:R-:W-:Y:S05]  /*ac30*/  BRA `(.L_x_127) ;  /* 0x00000000002c7947 */ /* 0x000fea0003800000 */
.L_x_128:
[----:B------:R-:W-:Y:S01]  /*ac40*/  ISETP.NE.AND P0, PT, R172, RZ, PT ;  /* 0x000000ffac00720c */ /* 0x000fe20003f05270 */
[----:B------:R-:W-:-:S12]  /*ac50*/  BSSY.RECONVERGENT B0, `(.L_x_127) ;  /* 0x0000009000007945 */ /* 0x000fd80003800200 */
[----:B------:R-:W-:Y:S05]  /*ac60*/  @P0 BRA `(.L_x_129) ;  /* 0x0000000000140947 */ /* 0x000fea0003800000 */
[----:B------:R-:W2:Y:S02]  /*ac70*/  LDCU.64 UR4, c[0x0][0x888] ;  /* 0x00011100ff0477ac */ /* 0x000ea40008000a00 */
[----:B--2---:R-:W-:-:S04]  /*ac80*/  ISETP.NE.U32.AND P0, PT, RZ, UR4, PT ;  /* 0x00000004ff007c0c */ /* 0x004fc8000bf05070 */
[----:B------:R-:W-:-:S13]  /*ac90*/  ISETP.NE.AND.EX P0, PT, RZ, UR5, PT, P0 ;  /* 0x00000005ff007c0c */ /* 0x000fda000bf05300 */
[----:B------:R-:W-:Y:S05]  /*aca0*/  @!P0 EXIT ;  /* 0x000000000000894d */ /* 0x000fea0003800000 */
[----:B------:R-:W-:Y:S05]  /*acb0*/  BRA `(.L_x_130) ;  /* 0x0000000000087947 */ /* 0x000fea0003800000 */
.L_x_129:
[----:B------:R-:W-:-:S13]  /*acc0*/  FSETP.NEU.AND P0, PT, R81, RZ, PT ;  /* 0x000000ff5100720b */ /* 0x000fda0003f0d000 */
[----:B------:R-:W-:Y:S05]  /*acd0*/  @!P0 EXIT ;  /* 0x000000000000894d */ /* 0x000fea0003800000 */
.L_x_130:
[----:B------:R-:W-:Y:S05]  /*ace0*/  BSYNC.RECONVERGENT B0 ;  /* 0x0000000000007941 */ /* 0x000fea0003800200 */
.L_x_127:
[----:B------:R-:W-:Y:S01]  /*acf0*/  ULEA UR4, UR51, UR48, 0x3 ;  /* 0x0000003033047291 */ /* 0x000fe2000f8e18ff */
[----:B------:R-:W-:-:S04]  /*ad00*/  DEPBAR.LE SB0, 0x0 ;  /* 0x000080000000791a */ /* 0x000fc80000000000 */
[----:B------:R-:W-:-:S04]  /*ad10*/  UIADD3 UR4, UPT, UPT, UR4, 0x80, URZ ;  /* 0x0000008004047890 */ /* 0x000fc8000fffe0ff */
[----:B------:R-:W-:-:S09]  /*ad20*/  UPRMT UR4, UR37, 0x654, UR4 ;  /* 0x0000065425047896 */ /* 0x000fd20008000004 */
[----:B------:R-:W-:Y:S01]  /*ad30*/  SYNCS.ARRIVE.TRANS64.RED.A1T0 RZ, [UR4], RZ ;  /* 0x000000ffffff79a7 */ /* 0x000fe20008100404 */
[----:B------:R-:W-:Y:S05]  /*ad40*/  EXIT ;  /* 0x000000000000794d */ /* 0x000fea0003800000 */
.L_x_19:
[----:B--2---:R2:W1:Y:S02]  /*ad50*/  SYNCS.PHASECHK.TRANS64.TRYWAIT P0, [R3+URZ+0x100], R2 ;  /* 0x00010002030075a7 */ /* 0x00446400080011ff */
[----:B-1----:R-:W-:Y:S05]  /*ad60*/  @!P0 NANOSLEEP.SYNCS 0x989680 ;  /* 0x009896800000895d */ /* 0x002fea0003900000 */
[----:B------:R-:W1:Y:S02]  /*ad70*/  @!P0 SYNCS.PHASECHK.TRANS64 P0, [R3+URZ+0x100], R2 ;  /* 0x00010002030085a7 */ /* 0x000e6400080010ff */
[----:B-1----:R-:W-:Y:S05]  /*ad80*/  @!P0 BRA `(.L_x_19) ;  /* 0xfffffffc00f08947 */ /* 0x002fea000383ffff */
[----:B------:R-:W-:Y:S05]  /*ad90*/  BRA `(.L_x_131) ;  /* 0xffffff6800147947 */ /* 0x000fea000383ffff */
.L_x_22:
[----:B-1----:R-:W-:-:S07]  /*ada0*/  MOV R2, UR33 ;  /* 0x0000002100027c02 */ /* 0x002fce0008000f00 */
.L_x_132:
[----:B-1----:R1:W2:Y:S02]  /*adb0*/  SYNCS.PHASECHK.TRANS64.TRYWAIT P0, [R2+URZ+0x30], R5 ;  /* 0x00003005020075a7 */ /* 0x0022a400080011ff */
[----:B--2---:R-:W-:Y:S05]  /*adc0*/  @!P0 NANOSLEEP.SYNCS 0x989680 ;  /* 0x009896800000895d */ /* 0x004fea0003900000 */
[----:B------:R-:W2:Y:S02]  /*add0*/  @!P0 SYNCS.PHASECHK.TRANS64 P0, [R2+URZ+0x30], R5 ;  /* 0x00003005020085a7 */ /* 0x000ea400080010ff */
[----:B--2---:R-:W-:Y:S05]  /*ade0*/  @!P0 BRA `(.L_x_132) ;  /* 0xfffffffc00f08947 */ /* 0x004fea000383ffff */
[----:B------:R-:W-:Y:S05]  /*adf0*/  BRA `(.L_x_21) ;  /* 0xffffff6800647947 */ /* 0x000fea000383ffff */
.L_x_28:
[----:B-1----:R-:W-:-:S07]  /*ae00*/  MOV R2, UR17 ;  /* 0x0000001100027c02 */ /* 0x002fce0008000f00 */
.L_x_133:
[----:B-1----:R1:W2:Y:S02]  /*ae10*/  SYNCS.PHASECHK.TRANS64.TRYWAIT P0, [R2+URZ+0x30], R5 ;  /* 0x00003005020075a7 */ /* 0x0022a400080011ff */
[----:B--2---:R-:W-:Y:S05]  /*ae20*/  @!P0 NANOSLEEP.SYNCS 0x989680 ;  /* 0x009896800000895d */ /* 0x004fea0003900000 */
[----:B------:R-:W2:Y:S02]  /*ae30*/  @!P0 SYNCS.PHASECHK.TRANS64 P0, [R2+URZ+0x30], R5 ;  /* 0x00003005020085a7 */ /* 0x000ea400080010ff */
[----:B--2---:R-:W-:Y:S05]  /*ae40*/  @!P0 BRA `(.L_x_133) ;  /* 0xfffffffc00f08947 */ /* 0x004fea000383ffff */
[----:B------:R-:W-:Y:S05]  /*ae50*/  BRA `(.L_x_27) ;  /* 0xffffff6c000c7947 */ /* 0x000fea000383ffff */
.L_x_32:
[----:B-1----:R1:W2:Y:S02]  /*ae60*/  SYNCS.PHASECHK.TRANS64.TRYWAIT P0, [R2+URZ+0xb0], R3 ;  /* 0x0000b003020075a7 */ /* 0x0022a400080011ff */
[----:B--2---:R-:W-:Y:S05]  /*ae70*/  @!P0 NANOSLEEP.SYNCS 0x989680 ;  /* 0x009896800000895d */ /* 0x004fea0003900000 */
[----:B------:R-:W2:Y:S02]  /*ae80*/  @!P0 SYNCS.PHASECHK.TRANS64 P0, [R2+URZ+0xb0], R3 ;  /* 0x0000b003020085a7 */ /* 0x000ea400080010ff */
[----:B--2---:R-:W-:Y:S05]  /*ae90*/  @!P0 BRA `(.L_x_32) ;  /* 0xfffffffc00f08947 */ /* 0x004fea000383ffff */
[----:B------:R-:W-:Y:S05]  /*aea0*/  BRA `(.L_x_134) ;  /* 0xffffff6c009c7947 */ /* 0x000fea000383ffff */
.L_x_36:
[----:B----4-:R-:W-:-:S07]  /*aeb0*/  MOV R0, UR5 ;  /* 0x0000000500007c02 */ /* 0x010fce0008000f00 */
.L_x_135:
[----:B-1----:R1:W2:Y:S02]  /*aec0*/  SYNCS.PHASECHK.TRANS64.TRYWAIT P0, [R0+URZ], R3 ;  /* 0x00000003000075a7 */ /* 0x0022a400080011ff */
[----:B--2---:R-:W-:Y:S05]  /*aed0*/  @!P0 NANOSLEEP.SYNCS 0x989680 ;  /* 0x009896800000895d */ /* 0x004fea0003900000 */
[----:B------:R-:W2:Y:S02]  /*aee0*/  @!P0 SYNCS.PHASECHK.TRANS64 P0, [R0+URZ], R3 ;  /* 0x00000003000085a7 */ /* 0x000ea400080010ff */
[----:B--2---:R-:W-:Y:S05]  /*aef0*/  @!P0 BRA `(.L_x_135) ;  /* 0xfffffffc00f08947 */ /* 0x004fea000383ffff */
[----:B------:R-:W-:Y:S05]  /*af00*/  BRA `(.L_x_136) ;  /* 0xffffff74000c7947 */ /* 0x000fea000383ffff */
.L_x_37:
[----:B----4-:R-:W-:-:S07]  /*af10*/  MOV R0, UR5 ;  /* 0x0000000500007c02 */ /* 0x010fce0008000f00 */
.L_x_137:
[----:B-1----:R1:W2:Y:S02]  /*af20*/  SYNCS.PHASECHK.TRANS64.TRYWAIT P0, [R0+URZ], R3 ;  /* 0x00000003000075a7 */ /* 0x0022a400080011ff */
[----:B--2---:R-:W-:Y:S05]  /*af30*/  @!P0 NANOSLEEP.SYNCS 0x989680 ;  /* 0x009896800000895d */ /* 0x004fea0003900000 */
[----:B------:R-:W2:Y:S02]  /*af40*/  @!P0 SYNCS.PHASECHK.TRANS64 P0, [R0+URZ], R3 ;  /* 0x00000003000085a7 */ /* 0x000ea400080010ff */
[----:B--2---:R-:W-:Y:S05]  /*af50*/  @!P0 BRA `(.L_x_137) ;  /* 0xfffffffc00f08947 */ /* 0x004fea000383ffff */
[----:B------:R-:W-:Y:S05]  /*af60*/  BRA `(.L_x_138) ;  /* 0xffffff7400187947 */ /* 0x000fea000383ffff */
.L_x_38:
[----:B----4-:R-:W-:-:S07]  /*af70*/  MOV R0, UR5 ;  /* 0x0000000500007c02 */ /* 0x010fce0008000f00 */
.L_x_139:
[----:B-1----:R1:W2:Y:S02]  /*af80*/  SYNCS.PHASECHK.TRANS64.TRYWAIT P0, [R0+URZ], R3 ;  /* 0x00000003000075a7 */ /* 0x0022a400080011ff */
[----:B--2---:R-:W-:Y:S05]  /*af90*/  @!P0 NANOSLEEP.SYNCS 0x989680 ;  /* 0x009896800000895d */ /* 0x004fea0003900000 */
[----:B------:R-:W2:Y:S02]  /*afa0*/  @!P0 SYNCS.PHASECHK.TRANS64 P0, [R0+URZ], R3 ;  /* 0x00000003000085a7 */ /* 0x000ea400080010ff */
[----:B--2---:R-:W-:Y:S05]  /*afb0*/  @!P0 BRA `(.L_x_139) ;  /* 0xfffffffc00f08947 */ /* 0x004fea000383ffff */
[----:B------:R-:W-:Y:S05]  /*afc0*/  BRA `(.L_x_140) ;  /* 0xffffff7400247947 */ /* 0x000fea000383ffff */
.L_x_39:
[----:B----4-:R-:W-:-:S07]  /*afd0*/  MOV R0, UR5 ;  /* 0x0000000500007c02 */ /* 0x010fce0008000f00 */
.L_x_141:
[----:B-1----:R1:W2:Y:S02]  /*afe0*/  SYNCS.PHASECHK.TRANS64.TRYWAIT P0, [R0+URZ], R3 ;  /* 0x00000003000075a7 */ /* 0x0022a400080011ff */
[----:B--2---:R-:W-:Y:S05]  /*aff0*/  @!P0 NANOSLEEP.SYNCS 0x989680 ;  /* 0x009896800000895d */ /* 0x004fea0003900000 */
[----:B------:R-:W2:Y:S02]  /*b000*/  @!P0 SYNCS.PHASECHK.TRANS64 P0, [R0+URZ], R3 ;  /* 0x00000003000085a7 */ /* 0x000ea400080010ff */
[----:B--2---:R-:W-:Y:S05]  /*b010*/  @!P0 BRA `(.L_x_141) ;  /* 0xfffffffc00f08947 */ /* 0x004fea000383ffff */
[----:B------:R-:W-:Y:S05]  /*b020*/  BRA `(.L_x_142) ;  /* 0xffffff7400307947 */ /* 0x000fea000383ffff */
.L_x_40:
[----:B----4-:R-:W-:-:S07]  /*b030*/  MOV R0, UR5 ;  /* 0x0000000500007c02 */ /* 0x010fce0008000f00 */
.L_x_143:
[----:B-1----:R1:W2:Y:S02]  /*b040*/  SYNCS.PHASECHK.TRANS64.TRYWAIT P0, [R0+URZ], R3 ;  /* 0x00000003000075a7 */ /* 0x0022a400080011ff */
[----:B--2---:R-:W-:Y:S05]  /*b050*/  @!P0 NANOSLEEP.SYNCS 0x989680 ;  /* 0x009896800000895d */ /* 0x004fea0003900000 */
[----:B------:R-:W2:Y:S02]  /*b060*/  @!P0 SYNCS.PHASECHK.TRANS64 P0, [R0+URZ], R3 ;  /* 0x00000003000085a7 */ /* 0x000ea400080010ff */
[----:B--2---:R-:W-:Y:S05]  /*b070*/  @!P0 BRA `(.L_x_143) ;  /* 0xfffffffc00f08947 */ /* 0x004fea000383ffff */
[----:B------:R-:W-:Y:S05]  /*b080*/  BRA `(.L_x_144) ;  /* 0xffffff74003c7947 */ /* 0x000fea000383ffff */
.L_x_43:
[----:B-1----:R1:W2:Y:S02]  /*b090*/  SYNCS.PHASECHK.TRANS64.TRYWAIT P0, [R0+URZ+0xf0], R5 ;  /* 0x0000f005000075a7 */ /* 0x0022a400080011ff */
[----:B--2---:R-:W-:Y:S05]  /*b0a0*/  @!P0 NANOSLEEP.SYNCS 0x989680 ;  /* 0x009896800000895d */ /* 0x004fea0003900000 */
[----:B------:R-:W2:Y:S02]  /*b0b0*/  @!P0 SYNCS.PHASECHK.TRANS64 P0, [R0+URZ+0xf0], R5 ;  /* 0x0000f005000085a7 */ /* 0x000ea400080010ff */
[----:B--2---:R-:W-:Y:S05]  /*b0c0*/  @!P0 BRA `(.L_x_43) ;  /* 0xfffffffc00f08947 */ /* 0x004fea000383ffff */
[----:B------:R-:W-:Y:S05]  /*b0d0*/  BRA `(.L_x_145) ;  /* 0xffffff7400987947 */ /* 0x000fea000383ffff */
.L_x_44:
[----:B------:R-:W-:-:S07]  /*b0e0*/  MOV R0, UR5 ;  /* 0x0000000500007c02 */ /* 0x000fce0008000f00 */
.L_x_146:
[----:B-1----:R1:W2:Y:S02]  /*b0f0*/  SYNCS.PHASECHK.TRANS64.TRYWAIT P0, [R0+URZ+0xc0], R5 ;  /* 0x0000c005000075a7 */ /* 0x0022a400080011ff */
[----:B--2---:R-:W-:Y:S05]  /*b100*/  @!P0 NANOSLEEP.SYNCS 0x989680 ;  /* 0x009896800000895d */ /* 0x004fea0003900000 */
[----:B------:R-:W2:Y:S02]  /*b110*/  @!P0 SYNCS.PHASECHK.TRANS64 P0, [R0+URZ+0xc0], R5 ;  /* 0x0000c005000085a7 */ /* 0x000ea400080010ff */
[----:B--2---:R-:W-:Y:S05]  /*b120*/  @!P0 BRA `(.L_x_146) ;  /* 0xfffffffc00f08947 */ /* 0x004fea000383ffff */
[----:B------:R-:W-:Y:S05]  /*b130*/  BRA `(.L_x_147) ;  /* 0xffffff7400a87947 */ /* 0x000fea000383ffff */
.L_x_45:
[----:B-1----:R1:W2:Y:S02]  /*b140*/  SYNCS.PHASECHK.TRANS64.TRYWAIT P1, [R0+URZ+0xb0], R5 ;  /* 0x0000b005000075a7 */ /* 0x0022a400080211ff */
[----:B--2---:R-:W-:Y:S05]  /*b150*/  @!P1 NANOSLEEP.SYNCS 0x989680 ;  /* 0x009896800000995d */ /* 0x004fea0003900000 */
[----:B------:R-:W2:Y:S02]  /*b160*/  @!P1 SYNCS.PHASECHK.TRANS64 P1, [R0+URZ+0xb0], R5 ;  /* 0x0000b005000095a7 */ /* 0x000ea400080210ff */
[----:B--2---:R-:W-:Y:S05]  /*b170*/  @!P1 BRA `(.L_x_45) ;  /* 0xfffffffc00f09947 */ /* 0x004fea000383ffff */
[----:B------:R-:W-:Y:S05]  /*b180*/  BRA `(.L_x_148) ;  /* 0xffffff7400d87947 */ /* 0x000fea000383ffff */
.L_x_48:
[----:B------:R-:W-:-:S07]  /*b190*/  MOV R0, UR5 ;  /* 0x0000000500007c02 */ /* 0x000fce0008000f00 */
.L_x_149:
[----:B-1----:R1:W2:Y:S02]  /*b1a0*/  SYNCS.PHASECHK.TRANS64.TRYWAIT P0, [R0+URZ+0xc0], R3 ;  /* 0x0000c003000075a7 */ /* 0x0022a400080011ff */
[----:B--2---:R-:W-:Y:S05]  /*b1b0*/  @!P0 NANOSLEEP.SYNCS 0x989680 ;  /* 0x009896800000895d */ /* 0x004fea0003900000 */
[----:B------:R-:W2:Y:S02]  /*b1c0*/  @!P0 SYNCS.PHASECHK.TRANS64 P0, [R0+URZ+0xc0], R3 ;  /* 0x0000c003000085a7 */ /* 0x000ea400080010ff */
[----:B--2---:R-:W-:Y:S05]  /*b1d0*/  @!P0 BRA `(.L_x_149) ;  /* 0xfffffffc00f08947 */ /* 0x004fea000383ffff */
[----:B------:R-:W-:Y:S05]  /*b1e0*/  BRA `(.L_x_47) ;  /* 0xffffff78002c7947 */ /* 0x000fea000383ffff */
.L_x_55:
[----:B-1----:R1:W2:Y:S02]  /*b1f0*/  SYNCS.PHASECHK.TRANS64.TRYWAIT P1, [R0+URZ+0xb0], R5 ;  /* 0x0000b005000075a7 */ /* 0x0022a400080211ff */
[----:B--2---:R-:W-:Y:S05]  /*b200*/  @!P1 NANOSLEEP.SYNCS 0x989680 ;  /* 0x009896800000995d */ /* 0x004fea0003900000 */
[----:B------:R-:W2:Y:S02]  /*b210*/  @!P1 SYNCS.PHASECHK.TRANS64 P1, [R0+URZ+0xb0], R5 ;  /* 0x0000b005000095a7 */ /* 0x000ea400080210ff */
[----:B--2---:R-:W-:Y:S05]  /*b220*/  @!P1 BRA `(.L_x_55) ;  /* 0xfffffffc00f09947 */ /* 0x004fea000383ffff */
[----:B------:R-:W-:Y:S05]  /*b230*/  BRA `(.L_x_150) ;  /* 0xffffff7c008c7947 */ /* 0x000fea000383ffff */
.L_x_56:
[----:B------:R-:W-:-:S07]  /*b240*/  MOV R3, UR8 ;  /* 0x0000000800037c02 */ /* 0x000fce0008000f00 */
.L_x_151:
[----:B-1----:R1:W2:Y:S02]  /*b250*/  SYNCS.PHASECHK.TRANS64.TRYWAIT P0, [R3+URZ+0xe0], R0 ;  /* 0x0000e000030075a7 */ /* 0x0022a400080011ff */
[----:B--2---:R-:W-:Y:S05]  /*b260*/  @!P0 NANOSLEEP.SYNCS 0x989680 ;  /* 0x009896800000895d */ /* 0x004fea0003900000 */
[----:B------:R-:W2:Y:S02]  /*b270*/  @!P0 SYNCS.PHASECHK.TRANS64 P0, [R3+URZ+0xe0], R0 ;  /* 0x0000e000030085a7 */ /* 0x000ea400080010ff */
[----:B--2---:R-:W-:Y:S05]  /*b280*/  @!P0 BRA `(.L_x_151) ;  /* 0xfffffffc00f08947 */ /* 0x004fea000383ffff */
[----:B------:R-:W-:Y:S05]  /*b290*/  BRA `(.L_x_152) ;  /* 0xffffff7c00c47947 */ /* 0x000fea000383ffff */
.L_x_59:
[----:B------:R-:W-:Y:S07]  /*b2a0*/  MOV R0, UR7 ;  /* 0x0000000700007c02 */ /* 0x000fee0008000f00 */
.L_x_153:
[----:B-1----:R1:W2:Y:S02]  /*b2b0*/  SYNCS.PHASECHK.TRANS64.TRYWAIT P0, [R0+URZ], R3 ;  /* 0x00000003000075a7 */ /* 0x0022a400080011ff */
[----:B--2---:R-:W-:Y:S05]  /*b2c0*/  @!P0 NANOSLEEP.SYNCS 0x989680 ;  /* 0x009896800000895d */ /* 0x004fea0003900000 */
[----:B------:R-:W2:Y:S02]  /*b2d0*/  @!P0 SYNCS.PHASECHK.TRANS64 P0, [R0+URZ], R3 ;  /* 0x00000003000085a7 */ /* 0x000ea400080010ff */
[----:B--2---:R-:W-:Y:S05]  /*b2e0*/  @!P0 BRA `(.L_x_153) ;  /* 0xfffffffc00f08947 */ /* 0x004fea000383ffff */
[----:B------:R-:W-:Y:S05]  /*b2f0*/  BRA `(.L_x_58) ;  /* 0xffffff7c00e07947 */ /* 0x000fea000383ffff */
.L_x_62:
[----:B------:R-:W-:-:S07]  /*b300*/  MOV R0, UR5 ;  /* 0x0000000500007c02 */ /* 0x000fce0008000f00 */
.L_x_154:
[----:B--2---:R2:W3:Y:S02]  /*b310*/  SYNCS.PHASECHK.TRANS64.TRYWAIT P0, [R0+URZ], R3 ;  /* 0x00000003000075a7 */ /* 0x0044e400080011ff */
[----:B---3--:R-:W-:Y:S05]  /*b320*/  @!P0 NANOSLEEP.SYNCS 0x989680 ;  /* 0x009896800000895d */ /* 0x008fea0003900000 */
[----:B------:R-:W3:Y:S02]  /*b330*/  @!P0 SYNCS.PHASECHK.TRANS64 P0, [R0+URZ], R3 ;  /* 0x00000003000085a7 */ /* 0x000ee400080010ff */
[----:B---3--:R-:W-:Y:S05]  /*b340*/  @!P0 BRA `(.L_x_154) ;  /* 0xfffffffc00f08947 */ /* 0x008fea000383ffff */
[----:B------:R-:W-:Y:S05]  /*b350*/  BRA `(.L_x_155) ;  /* 0xffffff8000947947 */ /* 0x000fea000383ffff */
.L_x_63:
[----:B------:R-:W-:-:S07]  /*b360*/  MOV R0, UR7 ;  /* 0x0000000700007c02 */ /* 0x000fce0008000f00 */
.L_x_156:
[----:B--2---:R2:W3:Y:S02]  /*b370*/  SYNCS.PHASECHK.TRANS64.TRYWAIT P0, [R0+URZ], R3 ;  /* 0x00000003000075a7 */ /* 0x0044e400080011ff */
[----:B---3--:R-:W-:Y:S05]  /*b380*/  @!P0 NANOSLEEP.SYNCS 0x989680 ;  /* 0x009896800000895d */ /* 0x008fea0003900000 */
[----:B------:R-:W3:Y:S02]  /*b390*/  @!P0 SYNCS.PHASECHK.TRANS64 P0, [R0+URZ], R3 ;  /* 0x00000003000085a7 */ /* 0x000ee400080010ff */
[----:B---3--:R-:W-:Y:S05]  /*b3a0*/  @!P0 BRA `(.L_x_156) ;  /* 0xfffffffc00f08947 */ /* 0x008fea000383ffff */
[----:B------:R-:W-:Y:S05]  /*b3b0*/  BRA `(.L_x_157) ;  /* 0xffffff8000a07947 */ /* 0x000fea000383ffff */
.L_x_68:
[----:B--2---:R2:W3:Y:S02]  /*b3c0*/  SYNCS.PHASECHK.TRANS64.TRYWAIT P0, [R0+URZ+0xb0], R3 ;  /* 0x0000b003000075a7 */ /* 0x0044e400080011ff */
[----:B---3--:R-:W-:Y:S05]  /*b3d0*/  @!P0 NANOSLEEP.SYNCS 0x989680 ;  /* 0x009896800000895d */ /* 0x008fea0003900000 */
[----:B------:R-:W3:Y:S02]  /*b3e0*/  @!P0 SYNCS.PHASECHK.TRANS64 P0, [R0+URZ+0xb0], R3 ;  /* 0x0000b003000085a7 */ /* 0x000ee400080010ff */
[----:B---3--:R-:W-:Y:S05]  /*b3f0*/  @!P0 BRA `(.L_x_68) ;  /* 0xfffffffc00f08947 */ /* 0x008fea000383ffff */
[----:B------:R-:W-:Y:S05]  /*b400*/  BRA `(.L_x_158) ;  /* 0xffffff8400ac7947 */ /* 0x000fea000383ffff */
.L_x_71:
[----:B------:R-:W-:Y:S07]  /*b410*/  MOV R0, UR7 ;  /* 0x0000000700007c02 */ /* 0x000fee0008000f00 */
.L_x_159:
[----:B--2---:R2:W3:Y:S02]  /*b420*/  SYNCS.PHASECHK.TRANS64.TRYWAIT P0, [R0+URZ+0xa8], R3 ;  /* 0x0000a803000075a7 */ /* 0x0044e400080011ff */
[----:B---3--:R-:W-:Y:S05]  /*b430*/  @!P0 NANOSLEEP.SYNCS 0x989680 ;  /* 0x009896800000895d */ /* 0x008fea0003900000 */
[----:B------:R-:W3:Y:S02]  /*b440*/  @!P0 SYNCS.PHASECHK.TRANS64 P0, [R0+URZ+0xa8], R3 ;  /* 0x0000a803000085a7 */ /* 0x000ee400080010ff */
[----:B---3--:R-:W-:Y:S05]  /*b450*/  @!P0 BRA `(.L_x_159) ;  /* 0xfffffffc00f08947 */ /* 0x008fea000383ffff */
[----:B------:R-:W-:Y:S05]  /*b460*/  BRA `(.L_x_70) ;  /* 0xffffff88008c7947 */ /* 0x000fea000383ffff */
.L_x_74:
[----:B------:R-:W-:Y:S07]  /*b470*/  MOV R3, UR7 ;  /* 0x0000000700037c02 */ /* 0x000fee0008000f00 */
.L_x_160:
[----:B-1----:R1:W2:Y:S02]  /*b480*/  SYNCS.PHASECHK.TRANS64.TRYWAIT P0, [R3+URZ+0x80], R12 ;  /* 0x0000800c030075a7 */ /* 0x0022a400080011ff */
[----:B--2---:R-:W-:Y:S05]  /*b490*/  @!P0 NANOSLEEP.SYNCS 0x989680 ;  /* 0x009896800000895d */ /* 0x004fea0003900000 */
[----:B------:R-:W2:Y:S02]  /*b4a0*/  @!P0 SYNCS.PHASECHK.TRANS64 P0, [R3+URZ+0x80], R12 ;  /* 0x0000800c030085a7 */ /* 0x000ea400080010ff */
[----:B--2---:R-:W-:Y:S05]  /*b4b0*/  @!P0 BRA `(.L_x_160) ;  /* 0xfffffffc00f08947 */ /* 0x004fea000383ffff */
[----:B------:R-:W-:Y:S05]  /*b4c0*/  BRA `(.L_x_161) ;  /* 0xffffff8c00047947 */ /* 0x000fea000383ffff */
.L_x_75:
[----:B-1----:R-:W-:Y:S07]  /*b4d0*/  MOV R3, UR7 ;  /* 0x0000000700037c02 */ /* 0x002fee0008000f00 */
.L_x_162:
[----:B-1----:R1:W2:Y:S02]  /*b4e0*/  SYNCS.PHASECHK.TRANS64.TRYWAIT P0, [R3+URZ+0x88], R12 ;  /* 0x0000880c030075a7 */ /* 0x0022a400080011ff */
[----:B--2---:R-:W-:Y:S05]  /*b4f0*/  @!P0 NANOSLEEP.SYNCS 0x989680 ;  /* 0x009896800000895d */ /* 0x004fea0003900000 */
[----:B------:R-:W2:Y:S02]  /*b500*/  @!P0 SYNCS.PHASECHK.TRANS64 P0, [R3+URZ+0x88], R12 ;  /* 0x0000880c030085a7 */ /* 0x000ea400080010ff */
[----:B--2---:R-:W-:Y:S05]  /*b510*/  @!P0 BRA `(.L_x_162) ;  /* 0xfffffffc00f08947 */ /* 0x004fea000383ffff */
[----:B------:R-:W-:Y:S05]  /*b520*/  BRA `(.L_x_163) ;  /* 0xffffff8c00407947 */ /* 0x000fea000383ffff */
.L_x_76:
[----:B-1----:R-:W-:Y:S07]  /*b530*/  MOV R3, UR7 ;  /* 0x0000000700037c02 */ /* 0x002fee0008000f00 */
.L_x_164:
[----:B-1----:R1:W2:Y:S02]  /*b540*/  SYNCS.PHASECHK.TRANS64.TRYWAIT P0, [R3+URZ+0x90], R12 ;  /* 0x0000900c030075a7 */ /* 0x0022a400080011ff */
[----:B--2---:R-:W-:Y:S05]  /*b550*/  @!P0 NANOSLEEP.SYNCS 0x989680 ;  /* 0x009896800000895d */ /* 0x004fea0003900000 */
[----:B------:R-:W2:Y:S02]  /*b560*/  @!P0 SYNCS.PHASECHK.TRANS64 P0, [R3+URZ+0x90], R12 ;  /* 0x0000900c030085a7 */ /* 0x000ea400080010ff */
[----:B--2---:R-:W-:Y:S05]  /*b570*/  @!P0 BRA `(.L_x_164) ;  /* 0xfffffffc00f08947 */ /* 0x004fea000383ffff */
[----:B------:R-:W-:Y:S05]  /*b580*/  BRA `(.L_x_165) ;  /* 0xffffff8c00887947 */ /* 0x000fea000383ffff */
.L_x_77:
[----:B------:R-:W-:Y:S07]  /*b590*/  MOV R3, UR7 ;  /* 0x0000000700037c02 */ /* 0x000fee0008000f00 */
.L_x_166:
[----:B-1----:R1:W2:Y:S02]  /*b5a0*/  SYNCS.PHASECHK.TRANS64.TRYWAIT P0, [R3+URZ+0x98], R12 ;  /* 0x0000980c030075a7 */ /* 0x0022a400080011ff */
[----:B--2---:R-:W-:Y:S05]  /*b5b0*/  @!P0 NANOSLEEP.SYNCS 0x989680 ;  /* 0x009896800000895d */ /* 0x004fea0003900000 */
[----:B------:R-:W2:Y:S02]  /*b5c0*/  @!P0 SYNCS.PHASECHK.TRANS64 P0, [R3+URZ+0x98], R12 ;  /* 0x0000980c030085a7 */ /* 0x000ea400080010ff */
[----:B--2---:R-:W-:Y:S05]  /*b5d0*/  @!P0 BRA `(.L_x_166) ;  /* 0xfffffffc00f08947 */ /* 0x004fea000383ffff */
[----:B------:R-:W-:Y:S05]  /*b5e0*/  BRA `(.L_x_167) ;  /* 0xffffff9000107947 */ /* 0x000fea000383ffff */
.L_x_79:
[----:B------:R-:W-:-:S07]  /*b5f0*/  MOV R0, UR7 ;  /* 0x0000000700007c02 */ /* 0x000fce0008000f00 */
.L_x_168:
[----:B-1----:R1:W3:Y:S02]  /*b600*/  SYNCS.PHASECHK.TRANS64.TRYWAIT P0, [R0+URZ+0x80], R3 ;  /* 0x00008003000075a7 */ /* 0x0022e400080011ff */
[----:B---3--:R-:W-:Y:S05]  /*b610*/  @!P0 NANOSLEEP.SYNCS 0x989680 ;  /* 0x009896800000895d */ /* 0x008fea0003900000 */
[----:B------:R-:W3:Y:S02]  /*b620*/  @!P0 SYNCS.PHASECHK.TRANS64 P0, [R0+URZ+0x80], R3 ;  /* 0x00008003000085a7 */ /* 0x000ee400080010ff */
[----:B---3--:R-:W-:Y:S05]  /*b630*/  @!P0 BRA `(.L_x_168) ;  /* 0xfffffffc00f08947 */ /* 0x008fea000383ffff */
[----:B------:R-:W-:Y:S05]  /*b640*/  BRA `(.L_x_169) ;  /* 0xffffff9000807947 */ /* 0x000fea000383ffff */
.L_x_80:
[----:B-1----:R-:W-:-:S07]  /*b650*/  MOV R0, UR7 ;  /* 0x0000000700007c02 */ /* 0x002fce0008000f00 */
.L_x_170:
[----:B-1----:R1:W3:Y:S02]  /*b660*/  SYNCS.PHASECHK.TRANS64.TRYWAIT P0, [R0+URZ+0x88], R3 ;  /* 0x00008803000075a7 */ /* 0x0022e400080011ff */
[----:B---3--:R-:W-:Y:S05]  /*b670*/  @!P0 NANOSLEEP.SYNCS 0x989680 ;  /* 0x009896800000895d */ /* 0x008fea0003900000 */
[----:B------:R-:W3:Y:S02]  /*b680*/  @!P0 SYNCS.PHASECHK.TRANS64 P0, [R0+URZ+0x88], R3 ;  /* 0x00008803000085a7 */ /* 0x000ee400080010ff */
[----:B---3--:R-:W-:Y:S05]  /*b690*/  @!P0 BRA `(.L_x_170) ;  /* 0xfffffffc00f08947 */ /* 0x008fea000383ffff */
[----:B------:R-:W-:Y:S05]  /*b6a0*/  BRA `(.L_x_171) ;  /* 0xffffff9000707947 */ /* 0x000fea000383ffff */
.L_x_81:
[----:B-1----:R-:W-:-:S07]  /*b6b0*/  MOV R0, UR7 ;  /* 0x0000000700007c02 */ /* 0x002fce0008000f00 */
.L_x_172:
[----:B-1----:R1:W3:Y:S02]  /*b6c0*/  SYNCS.PHASECHK.TRANS64.TRYWAIT P0, [R0+URZ+0x90], R3 ;  /* 0x00009003000075a7 */ /* 0x0022e400080011ff */
[----:B---3--:R-:W-:Y:S05]  /*b6d0*/  @!P0 NANOSLEEP.SYNCS 0x989680 ;  /* 0x009896800000895d */ /* 0x008fea0003900000 */
[----:B------:R-:W3:Y:S02]  /*b6e0*/  @!P0 SYNCS.PHASECHK.TRANS64 P0, [R0+URZ+0x90], R3 ;  /* 0x00009003000085a7 */ /* 0x000ee400080010ff */
[----:B---3--:R-:W-:Y:S05]  /*b6f0*/  @!P0 BRA `(.L_x_172) ;  /* 0xfffffffc00f08947 */ /* 0x008fea000383ffff */
[----:B------:R-:W-:Y:S05]  /*b700*/  BRA `(.L_x_173) ;  /* 0xffffff9000607947 */ /* 0x000fea000383ffff */
.L_x_83:
[----:B--2---:R2:W4:Y:S02]  /*b710*/  SYNCS.PHASECHK.TRANS64.TRYWAIT P0, [R0+URZ+0xb0], R3 ;  /* 0x0000b003000075a7 */ /* 0x00452400080011ff */
[----:B----4-:R-:W-:Y:S05]  /*b720*/  @!P0 NANOSLEEP.SYNCS 0x989680 ;  /* 0x009896800000895d */ /* 0x010fea0003900000 */
[----:B------:R-:W4:Y:S02]  /*b730*/  @!P0 SYNCS.PHASECHK.TRANS64 P0, [R0+URZ+0xb0], R3 ;  /* 0x0000b003000085a7 */ /* 0x000f2400080010ff */
[----:B----4-:R-:W-:Y:S05]  /*b740*/  @!P0 BRA `(.L_x_83) ;  /* 0xfffffffc00f08947 */ /* 0x010fea000383ffff */
[----:B------:R-:W-:Y:S05]  /*b750*/  BRA `(.L_x_174) ;  /* 0xffffff9400347947 */ /* 0x000fea000383ffff */
.L_x_94:
[----:B-1----:R-:W-:Y:S04]  /*b760*/  MOV R3, UR48 ;  /* 0x0000003000037c02 */ /* 0x002fe80008000f00 */
[----:B------:R1:W3:Y:S03]  /*b770*/  SYNCS.PHASECHK.TRANS64.TRYWAIT P1, [R3+URZ+0x60], R4 ;  /* 0x00006004030075a7 */ /* 0x0002e600080211ff */
[----:B---3--:R-:W-:Y:S05]  /*b780*/  @!P1 NANOSLEEP.SYNCS 0x989680 ;  /* 0x009896800000995d */ /* 0x008fea0003900000 */
[----:B------:R-:W3:Y:S02]  /*b790*/  @!P1 SYNCS.PHASECHK.TRANS64 P1, [R3+URZ+0x60], R4 ;  /* 0x00006004030095a7 */ /* 0x000ee400080210ff */
[----:B---3--:R-:W-:Y:S05]  /*b7a0*/  @!P1 BRA `(.L_x_94) ;  /* 0xfffffffc00ec9947 */ /* 0x008fea000383ffff */
[----:B------:R-:W-:Y:S05]  /*b7b0*/  BRA `(.L_x_93) ;  /* 0xffffffa000887947 */ /* 0x000fea000383ffff */
.L_x_96:
[----:B-1----:R1:W4:Y:S02]  /*b7c0*/  SYNCS.PHASECHK.TRANS64.TRYWAIT P0, [R87+URZ+0xd0], R0 ;  /* 0x0000d000570075a7 */ /* 0x00232400080011ff */
[----:B----4-:R-:W-:Y:S05]  /*b7d0*/  @!P0 NANOSLEEP.SYNCS 0x989680 ;  /* 0x009896800000895d */ /* 0x010fea0003900000 */
[----:B------:R-:W4:Y:S02]  /*b7e0*/  @!P0 SYNCS.PHASECHK.TRANS64 P0, [R87+URZ+0xd0], R0 ;  /* 0x0000d000570085a7 */ /* 0x000f2400080010ff */
[----:B----4-:R-:W-:Y:S05]  /*b7f0*/  @!P0 BRA `(.L_x_96) ;  /* 0xfffffffc00f08947 */ /* 0x010fea000383ffff */
[----:B------:R-:W-:Y:S05]  /*b800*/  BRA `(.L_x_95) ;  /* 0xffffffa000e87947 */ /* 0x000fea000383ffff */
.L_x_105:
[----:B--2---:R2:W3:Y:S02]  /*b810*/  SYNCS.PHASECHK.TRANS64.TRYWAIT P0, [R3+URZ+0x60], R0 ;  /* 0x00006000030075a7 */ /* 0x0044e400080011ff */
[----:B---3--:R-:W-:Y:S05]  /*b820*/  @!P0 NANOSLEEP.SYNCS 0x989680 ;  /* 0x009896800000895d */ /* 0x008fea0003900000 */
[----:B------:R-:W3:Y:S02]  /*b830*/  @!P0 SYNCS.PHASECHK.TRANS64 P0, [R3+URZ+0x60], R0 ;  /* 0x00006000030085a7 */ /* 0x000ee400080010ff */
[----:B---3--:R-:W-:Y:S05]  /*b840*/  @!P0 BRA `(.L_x_105) ;  /* 0xfffffffc00f08947 */ /* 0x008fea000383ffff */
[----:B------:R-:W-:Y:S05]  /*b850*/  BRA `(.L_x_104) ;  /* 0xffffffb400b07947 */ /* 0x000fea000383ffff */
.L_x_113:
[----:B--2---:R2:W3:Y:S02]  /*b860*/  SYNCS.PHASECHK.TRANS64.TRYWAIT P0, [R0+URZ+0x60], R7 ;  /* 0x00006007000075a7 */ /* 0x0044e400080011ff */
[----:B---3--:R-:W-:Y:S05]  /*b870*/  @!P0 NANOSLEEP.SYNCS 0x989680 ;  /* 0x009896800000895d */ /* 0x008fea0003900000 */
[----:B------:R-:W3:Y:S02]  /*b880*/  @!P0 SYNCS.PHASECHK.TRANS64 P0, [R0+URZ+0x60], R7 ;  /* 0x00006007000085a7 */ /* 0x000ee400080010ff */
[----:B---3--:R-:W-:Y:S05]  /*b890*/  @!P0 BRA `(.L_x_113) ;  /* 0xfffffffc00f08947 */ /* 0x008fea000383ffff */
[----:B------:R-:W-:Y:S05]  /*b8a0*/  BRA `(.L_x_112) ;  /* 0xffffffc800a47947 */ /* 0x000fea000383ffff */
.L_x_121:
[----:B-1----:R1:W2:Y:S02]  /*b8b0*/  SYNCS.PHASECHK.TRANS64.TRYWAIT P0, [R3+URZ+0x60], R0 ;  /* 0x00006000030075a7 */ /* 0x0022a400080011ff */
[----:B--2---:R-:W-:Y:S05]  /*b8c0*/  @!P0 NANOSLEEP.SYNCS 0x989680 ;  /* 0x009896800000895d */ /* 0x004fea0003900000 */
[----:B------:R-:W2:Y:S02]  /*b8d0*/  @!P0 SYNCS.PHASECHK.TRANS64 P0, [R3+URZ+0x60], R0 ;  /* 0x00006000030085a7 */ /* 0x000ea400080010ff */
[----:B--2---:R-:W-:Y:S05]  /*b8e0*/  @!P0 BRA `(.L_x_121) ;  /* 0xfffffffc00f08947 */ /* 0x004fea000383ffff */
[----:B------:R-:W-:Y:S05]  /*b8f0*/  BRA `(.L_x_120) ;  /* 0xffffffdc00987947 */ /* 0x000fea000383ffff */
        .weak           $__internal_0_$__cuda_sm10x_tcgen05_guardrail_trap_col_being_dealloced_not_returned_by_alloc
        .type           $__internal_0_$__cuda_sm10x_tcgen05_guardrail_trap_col_being_dealloced_not_returned_by_alloc,@function
        .size           $__internal_0_$__cuda_sm10x_tcgen05_guardrail_trap_col_being_dealloced_not_returned_by_alloc,($__internal_1_$__cuda_sm10x_tcgen05_guardrail_trap_phase_invalid_during_alloc - $__internal_0_$__cuda_sm10x_tcgen05_guardrail_trap_col_being_dealloced_not_returned_by_alloc)
$__internal_0_$__cuda_sm10x_tcgen05_guardrail_trap_col_being_dealloced_not_returned_by_alloc:
[----:B------:R-:W-:Y:S05]  /*b900*/  BPT.TRAP 0x1 ;  /* 0x000000040000795c */ /* 0x000fea0000300000 */
[----:B------:R-:W-:-:S04]  /*b910*/  HFMA2 R3, -RZ, RZ, 0, 0 ;  /* 0x00000000ff037431 */ /* 0x000fc800000001ff */
[----:B------:R-:W-:Y:S05]  /*b920*/  RET.REL.NODEC R2 `(_ZN7cutlass13device_kernelINS_4gemm6kernel13GemmUniversalIN4cute5tupleIJiiiiEEENS1_10collective13CollectiveMmaINS1_35MainloopSm100TmaUmmaWarpSpecializedILi6ELi2ELi2ENS5_IJNS4_1CILi1EEESB_SB_EEEEENS5_IJNSA_ILi128EEENSA_ILi256EEENSA_ILi32EEEEEENS_6half_tENS5_IJlSB_lEEESI_SJ_NS4_8TiledMMAINS4_8MMA_AtomIJNS4_20SM100_MMA_F16BF16_SSISI_SI_fLi128ELi256ELNS4_4UMMA5MajorE0ELSO_0ELNSN_7ScaleInE0ELSP_0EEEEEENS4_6LayoutISC_NS5_IJNSA_ILi0EEEST_ST_EEEEENS5_IJNS4_10UnderscoreESW_SW_EEEEENS4_13SM90_TMA_LOADENS4_14ComposedLayoutINS4_7SwizzleILi2ELi4ELi3EEENS4_18smem_ptr_flag_bitsILi16EEENSS_INS5_IJNSA_ILi8EEESG_EEENS5_IJSG_SB_EEEEEEEvNS4_8identityESZ_S19_vS1A_EENS_8epilogue10collective18CollectiveEpilogueINS1C_23Sm100TmaWarpSpecializedILi4ELi2ELi64ELb1ELb0EEEJSH_NS5_IJNSS_ISE_SB_EENSS_INSA_ILi64EEESB_EEEEESI_SJ_SI_SJ_NS1C_6fusion15FusionCallbacksIS1G_NS1L_17LinearCombinationISI_fSI_fLNS_15FloatRoundStyleE2EEESH_S1K_JEEENS4_5SM1004TMEM4LOAD26SM100_TMEM_LOAD_32dp32b64xESZ_NS10_INS11_ILi3ELi4ELi3EEES14_NSS_INS5_IJS15_S1I_EEENS5_IJS1I_SB_EEEEEEENS4_39AutoVectorizingCopyWithAssumedAlignmentILi128EEENS4_14SM90_TMA_STOREES1Z_S21_S21_EEEvvEEEEvNT_6ParamsE) ;  /* 0xffffff4402b47950 */ /* 0x000fea0003c3ffff */
        .weak           $__internal_1_$__cuda_sm10x_tcgen05_guardrail_trap_phase_invalid_during_alloc
        .type           $__internal_1_$__cuda_sm10x_tcgen05_guardrail_trap_phase_invalid_during_alloc,@function
        .size           $__internal_1_$__cuda_sm10x_tcgen05_guardrail_trap_phase_invalid_during_alloc,($__internal_2_$__cuda_sm10x_tcgen05_guardrail_trap_unallocated_columns_being_dealloced - $__internal_1_$__cuda_sm10x_tcgen05_guardrail_trap_phase_invalid_during_alloc)
$__internal_1_$__cuda_sm10x_tcgen05_guardrail_trap_phase_invalid_during_alloc:
[----:B------:R-:W-:Y:S05]  /*b930*/  BPT.TRAP 0x1 ;  /* 0x000000040000795c */ /* 0x000fea0000300000 */
[----:B------:R-:W-:-:S04]  /*b940*/  MOV R3, 0x0 ;  /* 0x0000000000037802 */ /* 0x000fc80000000f00 */
[----:B------:R-:W-:Y:S05]  /*b950*/  RET.REL.NODEC R2 `(_ZN7cutlass13device_kernelINS_4gemm6kernel13GemmUniversalIN4cute5tupleIJiiiiEEENS1_10collective13CollectiveMmaINS1_35MainloopSm100TmaUmmaWarpSpecializedILi6ELi2ELi2ENS5_IJNS4_1CILi1EEESB_SB_EEEEENS5_IJNSA_ILi128EEENSA_ILi256EEENSA_ILi32EEEEEENS_6half_tENS5_IJlSB_lEEESI_SJ_NS4_8TiledMMAINS4_8MMA_AtomIJNS4_20SM100_MMA_F16BF16_SSISI_SI_fLi128ELi256ELNS4_4UMMA5MajorE0ELSO_0ELNSN_7ScaleInE0ELSP_0EEEEEENS4_6LayoutISC_NS5_IJNSA_ILi0EEEST_ST_EEEEENS5_IJNS4_10UnderscoreESW_SW_EEEEENS4_13SM90_TMA_LOADENS4_14ComposedLayoutINS4_7SwizzleILi2ELi4ELi3EEENS4_18smem_ptr_flag_bitsILi16EEENSS_INS5_IJNSA_ILi8EEESG_EEENS5_IJSG_SB_EEEEEEEvNS4_8identityESZ_S19_vS1A_EENS_8epilogue10collective18CollectiveEpilogueINS1C_23Sm100TmaWarpSpecializedILi4ELi2ELi64ELb1ELb0EEEJSH_NS5_IJNSS_ISE_SB_EENSS_INSA_ILi64EEESB_EEEEESI_SJ_SI_SJ_NS1C_6fusion15FusionCallbacksIS1G_NS1L_17LinearCombinationISI_fSI_fLNS_15FloatRoundStyleE2EEESH_S1K_JEEENS4_5SM1004TMEM4LOAD26SM100_TMEM_LOAD_32dp32b64xESZ_NS10_INS11_ILi3ELi4ELi3EEES14_NSS_INS5_IJS15_S1I_EEENS5_IJS1I_SB_EEEEEEENS4_39AutoVectorizingCopyWithAssumedAlignmentILi128EEENS4_14SM90_TMA_STOREES1Z_S21_S21_EEEvvEEEEvNT_6ParamsE) ;  /* 0xffffff4402a87950 */ /* 0x000fea0003c3ffff */
        .weak           $__internal_2_$__cuda_sm10x_tcgen05_guardrail_trap_unallocated_columns_being_dealloced
        .type           $__internal_2_$__cuda_sm10x_tcgen05_guardrail_trap_unallocated_columns_being_dealloced,@function
        .size           $__internal_2_$__cuda_sm10x_tcgen05_guardrail_trap_unallocated_columns_being_dealloced,(.L_x_176 - $__internal_2_$__cuda_sm10x_tcgen05_guardrail_trap_unallocated_columns_being_dealloced)
$__internal_2_$__cuda_sm10x_tcgen05_guardrail_trap_unallocated_columns_being_dealloced:
[----:B------:R-:W-:Y:S05]  /*b960*/  BPT.TRAP 0x1 ;  /* 0x000000040000795c */ /* 0x000fea0000300000 */
[----:B------:R-:W-:-:S04]  /*b970*/  HFMA2 R3, -RZ, RZ, 0, 0 ;  /* 0x00000000ff037431 */ /* 0x000fc800000001ff */
[----:B------:R-:W-:Y:S05]  /*b980*/  RET.REL.NODEC R2 `(_ZN7cutlass13device_kernelINS_4gemm6kernel13GemmUniversalIN4cute5tupleIJiiiiEEENS1_10collective13CollectiveMmaINS1_35MainloopSm100TmaUmmaWarpSpecializedILi6ELi2ELi2ENS5_IJNS4_1CILi1EEESB_SB_EEEEENS5_IJNSA_ILi128EEENSA_ILi256EEENSA_ILi32EEEEEENS_6half_tENS5_IJlSB_lEEESI_SJ_NS4_8TiledMMAINS4_8MMA_AtomIJNS4_20SM100_MMA_F16BF16_SSISI_SI_fLi128ELi256ELNS4_4UMMA5MajorE0ELSO_0ELNSN_7ScaleInE0ELSP_0EEEEEENS4_6LayoutISC_NS5_IJNSA_ILi0EEEST_ST_EEEEENS5_IJNS4_10UnderscoreESW_SW_EEEEENS4_13SM90_TMA_LOADENS4_14ComposedLayoutINS4_7SwizzleILi2ELi4ELi3EEENS4_18smem_ptr_flag_bitsILi16EEENSS_INS5_IJNSA_ILi8EEESG_EEENS5_IJSG_SB_EEEEEEEvNS4_8identityESZ_S19_vS1A_EENS_8epilogue10collective18CollectiveEpilogueINS1C_23Sm100TmaWarpSpecializedILi4ELi2ELi64ELb1ELb0EEEJSH_NS5_IJNSS_ISE_SB_EENSS_INSA_ILi64EEESB_EEEEESI_SJ_SI_SJ_NS1C_6fusion15FusionCallbacksIS1G_NS1L_17LinearCombinationISI_fSI_fLNS_15FloatRoundStyleE2EEESH_S1K_JEEENS4_5SM1004TMEM4LOAD26SM100_TMEM_LOAD_32dp32b64xESZ_NS10_INS11_ILi3ELi4ELi3EEES14_NSS_INS5_IJS15_S1I_EEENS5_IJS1I_SB_EEEEEEENS4_39AutoVectorizingCopyWithAssumedAlignmentILi128EEENS4_14SM90_TMA_STOREES1Z_S21_S21_EEEvvEEEEvNT_6ParamsE) ;  /* 0xffffff44029c7950 */ /* 0x000fea0003c3ffff */
.L_x_175:
[----:B------:R-:W-:-:S00]  /*b990*/  BRA `(.L_x_175) ;  /* 0xfffffffc00fc7947 */ /* 0x000fc0000383ffff */
[----:B------:R-:W-:-:S00]  /*b9a0*/  NOP ;  /* 0x0000000000007918 */ /* 0x000fc00000000000 */
        /* <DEDUP_REMOVED lines=13> */
.L_x_176:


//--------------------- .nv.global.init           --------------------------
	.section	.nv.global.init,"aw",@progbits
.nv.global.init:
	.type		$str$27,@object
	.size		$str$27,($str$28 - $str$27)
$str$27:
        /*0000*/ 	.byte	0x28, 0x61, 0x64, 0x64, 0x72, 0x65, 0x73, 0x73, 0x20, 0x26, 0x20, 0x6d, 0x61, 0x73, 0x6b, 0x29
        /*0010*/ 	.byte	0x20, 0x3d, 0x3d, 0x20, 0x30, 0x00
	.type		$str$28,@object
	.size		$str$28,($str$26 - $str$28)
$str$28:
        /*0016*/ 	.byte	0x2f, 0x74, 0x6d, 0x70, 0x2f, 0x63, 0x75, 0x74, 0x6c, 0x61, 0x73, 0x73, 0x5f, 0x73, 0x77, 0x65
        /*0026*/ 	.byte	0x65, 0x70, 0x5f, 0x73, 0x72, 0x63, 0x2f, 0x69, 0x6e, 0x63, 0x6c, 0x75, 0x64, 0x65, 0x2f, 0x63
        /*0036*/ 	.byte	0x75, 0x74, 0x65, 0x2f, 0x70, 0x6f, 0x69, 0x6e, 0x74, 0x65, 0x72, 0x5f, 0x66, 0x6c, 0x61, 0x67
        /*0046*/ 	.byte	0x67, 0x65, 0x64, 0x2e, 0x68, 0x70, 0x70, 0x00
	.type		$str$26,@object
	.size		$str$26,($str$25 - $str$26)
$str$26:
        /*004e*/ 	.byte	0x2f, 0x74, 0x6d, 0x70, 0x2f, 0x63, 0x75, 0x74, 0x6c, 0x61, 0x73, 0x73, 0x5f, 0x73, 0x77, 0x65
        /*005e*/ 	.byte	0x65, 0x70, 0x5f, 0x73, 0x72, 0x63, 0x2f, 0x69, 0x6e, 0x63, 0x6c, 0x75, 0x64, 0x65, 0x2f, 0x63
        /*006e*/ 	.byte	0x75, 0x74, 0x65, 0x2f, 0x61, 0x74, 0x6f, 0x6d, 0x2f, 0x63, 0x6f, 0x70, 0x79, 0x5f, 0x74, 0x72
        /*007e*/ 	.byte	0x61, 0x69, 0x74, 0x73, 0x5f, 0x73, 0x6d, 0x31, 0x30, 0x30, 0x2e, 0x68, 0x70, 0x70, 0x00
	.type		$str$25,@object
	.size		$str$25,(__unnamed_1 - $str$25)
$str$25:
        /*008d*/ 	.byte	0x28, 0x28, 0x75, 0x69, 0x6e, 0x74, 0x33, 0x32, 0x5f, 0x74, 0x28, 0x74, 0x68, 0x72, 0x65, 0x61
        /*009d*/ 	.byte	0x64, 0x49, 0x64, 0x78, 0x2e, 0x78, 0x29, 0x20, 0x2f, 0x20, 0x33, 0x32, 0x29, 0x20, 0x25, 0x20
        /*00ad*/ 	.byte	0x34, 0x29, 0x20, 0x3d, 0x3d, 0x20, 0x28, 0x28, 0x28, 0x74, 0x6d, 0x65, 0x6d, 0x5f, 0x61, 0x64
        /*00bd*/ 	.byte	0x64, 0x72, 0x20, 0x3e, 0x3e, 0x20, 0x31, 0x36, 0x29, 0x20, 0x2f, 0x20, 0x33, 0x32, 0x29, 0x20
        /*00cd*/ 	.byte	0x25, 0x20, 0x34, 0x29, 0x00
	.type		__unnamed_1,@object
	.size		__unnamed_1,(__unnamed_2 - __unnamed_1)
__unnamed_1:
        /*00d2*/ 	.byte	0x61, 0x75, 0x74, 0x6f, 0x20, 0x63, 0x75, 0x74, 0x65, 0x3a, 0x3a, 0x61, 0x73, 0x5f, 0x70, 0x6f
        /* <DEDUP_REMOVED lines=24> */
        /*0262*/ 	.byte	0x3e, 0x3e, 0x3e, 0x3e, 0x5d, 0x00
	.type		__unnamed_2,@object
	.size		__unnamed_2,(.L_2 - __unnamed_2)
__unnamed_2:
        /* <DEDUP_REMOVED lines=43> */
        /*0518*/ 	.byte	0x74, 0x65, 0x3a, 0x3a, 0x43, 0x3c, 0x30, 0x3e, 0x3e, 0x3e, 0x3e, 0x5d, 0x00
.L_2:


//--------------------- .nv.shared._ZN7cutlass13device_kernelINS_4gemm6kernel13GemmUniversalIN4cute5tupleIJiiiiEEENS1_10collective13CollectiveMmaINS1_35MainloopSm100TmaUmmaWarpSpecializedILi6ELi2ELi2ENS5_IJNS4_1CILi1EEESB_SB_EEEEENS5_IJNSA_ILi128EEENSA_ILi256EEENSA_ILi32EEEEEENS_6half_tENS5_IJlSB_lEEESI_SJ_NS4_8TiledMMAINS4_8MMA_AtomIJNS4_20SM100_MMA_F16BF16_SSISI_SI_fLi128ELi256ELNS4_4UMMA5MajorE0ELSO_0ELNSN_7ScaleInE0ELSP_0EEEEEENS4_6LayoutISC_NS5_IJNSA_ILi0EEEST_ST_EEEEENS5_IJNS4_10UnderscoreESW_SW_EEEEENS4_13SM90_TMA_LOADENS4_14ComposedLayoutINS4_7SwizzleILi2ELi4ELi3EEENS4_18smem_ptr_flag_bitsILi16EEENSS_INS5_IJNSA_ILi8EEESG_EEENS5_IJSG_SB_EEEEEEEvNS4_8identityESZ_S19_vS1A_EENS_8epilogue10collective18CollectiveEpilogueINS1C_23Sm100TmaWarpSpecializedILi4ELi2ELi64ELb1ELb0EEEJSH_NS5_IJNSS_ISE_SB_EENSS_INSA_ILi64EEESB_EEEEESI_SJ_SI_SJ_NS1C_6fusion15FusionCallbacksIS1G_NS1L_17LinearCombinationISI_fSI_fLNS_15FloatRoundStyleE2EEESH_S1K_JEEENS4_5SM1004TMEM4LOAD26SM100_TMEM_LOAD_32dp32b64xESZ_NS10_INS11_ILi3ELi4ELi3EEES14_NSS_INS5_IJS15_S1I_EEENS5_IJS1I_SB_EEEEEEENS4_39AutoVectorizingCopyWithAssumedAlignmentILi128EEENS4_14SM90_TMA_STOREES1Z_S21_S21_EEEvvEEEEvNT_6ParamsE --------------------------
	.section	.nv.shared._ZN7cutlass13device_kernelINS_4gemm6kernel13GemmUniversalIN4cute5tupleIJiiiiEEENS1_10collective13CollectiveMmaINS1_35MainloopSm100TmaUmmaWarpSpecializedILi6ELi2ELi2ENS5_IJNS4_1CILi1EEESB_SB_EEEEENS5_IJNSA_ILi128EEENSA_ILi256EEENSA_ILi32EEEEEENS_6half_tENS5_IJlSB_lEEESI_SJ_NS4_8TiledMMAINS4_8MMA_AtomIJNS4_20SM100_MMA_F16BF16_SSISI_SI_fLi128ELi256ELNS4_4UMMA5MajorE0ELSO_0ELNSN_7ScaleInE0ELSP_0EEEEEENS4_6LayoutISC_NS5_IJNSA_ILi0EEEST_ST_EEEEENS5_IJNS4_10UnderscoreESW_SW_EEEEENS4_13SM90_TMA_LOADENS4_14ComposedLayoutINS4_7SwizzleILi2ELi4ELi3EEENS4_18smem_ptr_flag_bitsILi16EEENSS_INS5_IJNSA_ILi8EEESG_EEENS5_IJSG_SB_EEEEEEEvNS4_8identityESZ_S19_vS1A_EENS_8epilogue10collective18CollectiveEpilogueINS1C_23Sm100TmaWarpSpecializedILi4ELi2ELi64ELb1ELb0EEEJSH_NS5_IJNSS_ISE_SB_EENSS_INSA_ILi64EEESB_EEEEESI_SJ_SI_SJ_NS1C_6fusion15FusionCallbacksIS1G_NS1L_17LinearCombinationISI_fSI_fLNS_15FloatRoundStyleE2EEESH_S1K_JEEENS4_5SM1004TMEM4LOAD26SM100_TMEM_LOAD_32dp32b64xESZ_NS10_INS11_ILi3ELi4ELi3EEES14_NSS_INS5_IJS15_S1I_EEENS5_IJS1I_SB_EEEEEEENS4_39AutoVectorizingCopyWithAssumedAlignmentILi128EEENS4_14SM90_TMA_STOREES1Z_S21_S21_EEEvvEEEEvNT_6ParamsE,"aw",@nobits
	.sectionflags	@""
	.align	16
	.zero		1024


//--------------------- .nv.shared.reserved.0     --------------------------
	.section	.nv.shared.reserved.0,"aw",@nobits
	.weak		__nv_reservedSMEM_offset_0_alias
	.size		__nv_reservedSMEM_offset_0_alias, 0, 64
	.other		__nv_reservedSMEM_offset_0_alias,@"STO_CUDA_RESERVED_SHARED STV_DEFAULT"
__nv_reservedSMEM_offset_0_alias:
	.zero		0
.nv.shared.reserved.0:
	.zero		64
	.weak		__nv_reservedSMEM_tcgen05_partition
	.type		__nv_reservedSMEM_tcgen05_partition,@object
	.size		__nv_reservedSMEM_tcgen05_partition,(.L_0 - __nv_reservedSMEM_tcgen05_partition)
__nv_reservedSMEM_tcgen05_partition:
	.zero		32
.L_0:


//--------------------- .nv.global                --------------------------
	.section	.nv.global,"aw",@nobits
.nv.global:
	.type		_ZN40_INTERNAL_ca2f2b6e_4_k_cu_82a020c0_297884cute1_E,@object
	.size		_ZN40_INTERNAL_ca2f2b6e_4_k_cu_82a020c0_297884cute1_E,(_ZN40_INTERNAL_ca2f2b6e_4_k_cu_82a020c0_297884cuda3std3__45__cpo6cbeginE - _ZN40_INTERNAL_ca2f2b6e_4_k_cu_82a020c0_297884cute1_E)
_ZN40_INTERNAL_ca2f2b6e_4_k_cu_82a020c0_297884cute1_E:
	.zero		1
	.type		_ZN40_INTERNAL_ca2f2b6e_4_k_cu_82a020c0_297884cuda3std3__45__cpo6cbeginE,@object
	.size		_ZN40_INTERNAL_ca2f2b6e_4_k_cu_82a020c0_297884cuda3std3__45__cpo6cbeginE,(_ZN40_INTERNAL_ca2f2b6e_4_k_cu_82a020c0_297884cuda3std3__48in_placeE - _ZN40_INTERNAL_ca2f2b6e_4_k_cu_82a020c0_297884cuda3std3__45__cpo6cbeginE)
_ZN40_INTERNAL_ca2f2b6e_4_k_cu_82a020c0_297884cuda3std3__45__cpo6cbeginE:
	.zero		1
	.type		_ZN40_INTERNAL_ca2f2b6e_4_k_cu_82a020c0_297884cuda3std3__48in_placeE,@object
	.size		_ZN40_INTERNAL_ca2f2b6e_4_k_cu_82a020c0_297884cuda3std3__48in_placeE,(_ZN40_INTERNAL_ca2f2b6e_4_k_cu_82a020c0_297884cuda3std6ranges3__45__cpo9iter_moveE - _ZN40_INTERNAL_ca2f2b6e_4_k_cu_82a020c0_297884cuda3std3__48in_placeE)
_ZN40_INTERNAL_ca2f2b6e_4_k_cu_82a020c0_297884cuda3std3__48in_placeE:
	.zero		1
	.type		_ZN40_INTERNAL_ca2f2b6e_4_k_cu_82a020c0_297884cuda3std6ranges3__45__cpo9iter_moveE,@object
	.size		_ZN40_INTERNAL_ca2f2b6e_4_k_cu_82a020c0_297884cuda3std6ranges3__45__cpo9iter_moveE,(_ZN40_INTERNAL_ca2f2b6e_4_k_cu_82a020c0_297884cuda3std3__45__cpo5beginE - _ZN40_INTERNAL_ca2f2b6e_4_k_cu_82a020c0_297884cuda3std6ranges3__45__cpo9iter_moveE)
_ZN40_INTERNAL_ca2f2b6e_4_k_cu_82a020c0_297884cuda3std6ranges3__45__cpo9iter_moveE:
	.zero		1
	.type		_ZN40_INTERNAL_ca2f2b6e_4_k_cu_82a020c0_297884cuda3std3__45__cpo5beginE,@object
	.size		_ZN40_INTERNAL_ca2f2b6e_4_k_cu_82a020c0_297884cuda3std3__45__cpo5beginE,(_ZN40_INTERNAL_ca2f2b6e_4_k_cu_82a020c0_297884cuda3std3__442_GLOBAL__N__ca2f2b6e_4_k_cu_82a020c0_297886ignoreE - _ZN40_INTERNAL_ca2f2b6e_4_k_cu_82a020c0_297884cuda3std3__45__cpo5beginE)
_ZN40_INTERNAL_ca2f2b6e_4_k_cu_82a020c0_297884cuda3std3__45__cpo5beginE:
	.zero		1
	.type		_ZN40_INTERNAL_ca2f2b6e_4_k_cu_82a020c0_297884cuda3std3__442_GLOBAL__N__ca2f2b6e_4_k_cu_82a020c0_297886ignoreE,@object
	.size		_ZN40_INTERNAL_ca2f2b6e_4_k_cu_82a020c0_297884cuda3std3__442_GLOBAL__N__ca2f2b6e_4_k_cu_82a020c0_297886ignoreE,(_ZN40_INTERNAL_ca2f2b6e_4_k_cu_82a020c0_297884cute7productE - _ZN40_INTERNAL_ca2f2b6e_4_k_cu_82a020c0_297884cuda3std3__442_GLOBAL__N__ca2f2b6e_4_k_cu_82a020c0_297886ignoreE)
_ZN40_INTERNAL_ca2f2b6e_4_k_cu_82a020c0_297884cuda3std3__442_GLOBAL__N__ca2f2b6e_4_k_cu_82a020c0_297886ignoreE:
	.zero		1
	.type		_ZN40_INTERNAL_ca2f2b6e_4_k_cu_82a020c0_297884cute7productE,@object
	.size		_ZN40_INTERNAL_ca2f2b6e_4_k_cu_82a020c0_297884cute7productE,(_ZN40_INTERNAL_ca2f2b6e_4_k_cu_82a020c0_297884cuda3std3__45__cpo3endE - _ZN40_INTERNAL_ca2f2b6e_4_k_cu_82a020c0_297884cute7productE)
_ZN40_INTERNAL_ca2f2b6e_4_k_cu_82a020c0_297884cute7productE:
	.zero		1
	.type		_ZN40_INTERNAL_ca2f2b6e_4_k_cu_82a020c0_297884cuda3std3__45__cpo3endE,@object
	.size		_ZN40_INTERNAL_ca2f2b6e_4_k_cu_82a020c0_297884cuda3std3__45__cpo3endE,(_ZN40_INTERNAL_ca2f2b6e_4_k_cu_82a020c0_297884cuda3std3__419piecewise_constructE - _ZN40_INTERNAL_ca2f2b6e_4_k_cu_82a020c0_297884cuda3std3__45__cpo3endE)
_ZN40_INTERNAL_ca2f2b6e_4_k_cu_82a020c0_297884cuda3std3__45__cpo3endE:
	.zero		1
	.type		_ZN40_INTERNAL_ca2f2b6e_4_k_cu_82a020c0_297884cuda3std3__419piecewise_constructE,@object
	.size		_ZN40_INTERNAL_ca2f2b6e_4_k_cu_82a020c0_297884cuda3std3__419piecewise_constructE,(_ZN40_INTERNAL_ca2f2b6e_4_k_cu_82a020c0_297884cuda3std3__45__cpo4cendE - _ZN40_INTERNAL_ca2f2b6e_4_k_cu_82a020c0_297884cuda3std3__419piecewise_constructE)
_ZN40_INTERNAL_ca2f2b6e_4_k_cu_82a020c0_297884cuda3std3__419piecewise_constructE:
	.zero		1
	.type		_ZN40_INTERNAL_ca2f2b6e_4_k_cu_82a020c0_297884cuda3std3__45__cpo4cendE,@object
	.size		_ZN40_INTERNAL_ca2f2b6e_4_k_cu_82a020c0_297884cuda3std3__45__cpo4cendE,(_ZN40_INTERNAL_ca2f2b6e_4_k_cu_82a020c0_297884cuda3std6ranges3__45__cpo4swapE - _ZN40_INTERNAL_ca2f2b6e_4_k_cu_82a020c0_297884cuda3std3__45__cpo4cendE)
_ZN40_INTERNAL_ca2f2b6e_4_k_cu_82a020c0_297884cuda3std3__45__cpo4cendE:
	.zero		1
	.type		_ZN40_INTERNAL_ca2f2b6e_4_k_cu_82a020c0_297884cuda3std6ranges3__45__cpo4swapE,@object
	.size		_ZN40_INTERNAL_ca2f2b6e_4_k_cu_82a020c0_297884cuda3std6ranges3__45__cpo4swapE,(.L_10 - _ZN40_INTERNAL_ca2f2b6e_4_k_cu_82a020c0_297884cuda3std6ranges3__45__cpo4swapE)
_ZN40_INTERNAL_ca2f2b6e_4_k_cu_82a020c0_297884cuda3std6ranges3__45__cpo4swapE:
	.zero		1
.L_10:


//--------------------- .nv.constant0._ZN7cutlass13device_kernelINS_4gemm6kernel13GemmUniversalIN4cute5tupleIJiiiiEEENS1_10collective13CollectiveMmaINS1_35MainloopSm100TmaUmmaWarpSpecializedILi6ELi2ELi2ENS5_IJNS4_1CILi1EEESB_SB_EEEEENS5_IJNSA_ILi128EEENSA_ILi256EEENSA_ILi32EEEEEENS_6half_tENS5_IJlSB_lEEESI_SJ_NS4_8TiledMMAINS4_8MMA_AtomIJNS4_20SM100_MMA_F16BF16_SSISI_SI_fLi128ELi256ELNS4_4UMMA5MajorE0ELSO_0ELNSN_7ScaleInE0ELSP_0EEEEEENS4_6LayoutISC_NS5_IJNSA_ILi0EEEST_ST_EEEEENS5_IJNS4_10UnderscoreESW_SW_EEEEENS4_13SM90_TMA_LOADENS4_14ComposedLayoutINS4_7SwizzleILi2ELi4ELi3EEENS4_18smem_ptr_flag_bitsILi16EEENSS_INS5_IJNSA_ILi8EEESG_EEENS5_IJSG_SB_EEEEEEEvNS4_8identityESZ_S19_vS1A_EENS_8epilogue10collective18CollectiveEpilogueINS1C_23Sm100TmaWarpSpecializedILi4ELi2ELi64ELb1ELb0EEEJSH_NS5_IJNSS_ISE_SB_EENSS_INSA_ILi64EEESB_EEEEESI_SJ_SI_SJ_NS1C_6fusion15FusionCallbacksIS1G_NS1L_17LinearCombinationISI_fSI_fLNS_15FloatRoundStyleE2EEESH_S1K_JEEENS4_5SM1004TMEM4LOAD26SM100_TMEM_LOAD_32dp32b64xESZ_NS10_INS11_ILi3ELi4ELi3EEES14_NSS_INS5_IJS15_S1I_EEENS5_IJS1I_SB_EEEEEEENS4_39AutoVectorizingCopyWithAssumedAlignmentILi128EEENS4_14SM90_TMA_STOREES1Z_S21_S21_EEEvvEEEEvNT_6ParamsE --------------------------
	.section	.nv.constant0._ZN7cutlass13device_kernelINS_4gemm6kernel13GemmUniversalIN4cute5tupleIJiiiiEEENS1_10collective13CollectiveMmaINS1_35MainloopSm100TmaUmmaWarpSpecializedILi6ELi2ELi2ENS5_IJNS4_1CILi1EEESB_SB_EEEEENS5_IJNSA_ILi128EEENSA_ILi256EEENSA_ILi32EEEEEENS_6half_tENS5_IJlSB_lEEESI_SJ_NS4_8TiledMMAINS4_8MMA_AtomIJNS4_20SM100_MMA_F16BF16_SSISI_SI_fLi128ELi256ELNS4_4UMMA5MajorE0ELSO_0ELNSN_7ScaleInE0ELSP_0EEEEEENS4_6LayoutISC_NS5_IJNSA_ILi0EEEST_ST_EEEEENS5_IJNS4_10UnderscoreESW_SW_EEEEENS4_13SM90_TMA_LOADENS4_14ComposedLayoutINS4_7SwizzleILi2ELi4ELi3EEENS4_18smem_ptr_flag_bitsILi16EEENSS_INS5_IJNSA_ILi8EEESG_EEENS5_IJSG_SB_EEEEEEEvNS4_8identityESZ_S19_vS1A_EENS_8epilogue10collective18CollectiveEpilogueINS1C_23Sm100TmaWarpSpecializedILi4ELi2ELi64ELb1ELb0EEEJSH_NS5_IJNSS_ISE_SB_EENSS_INSA_ILi64EEESB_EEEEESI_SJ_SI_SJ_NS1C_6fusion15FusionCallbacksIS1G_NS1L_17LinearCombinationISI_fSI_fLNS_15FloatRoundStyleE2EEESH_S1K_JEEENS4_5SM1004TMEM4LOAD26SM100_TMEM_LOAD_32dp32b64xESZ_NS10_INS11_ILi3ELi4ELi3EEES14_NSS_INS5_IJS15_S1I_EEENS5_IJS1I_SB_EEEEEEENS4_39AutoVectorizingCopyWithAssumedAlignmentILi128EEENS4_14SM90_TMA_STOREES1Z_S21_S21_EEEvvEEEEvNT_6ParamsE,"a",@progbits
	.sectionflags	@""
	.align	4
.nv.constant0._ZN7cutlass13device_kernelINS_4gemm6kernel13GemmUniversalIN4cute5tupleIJiiiiEEENS1_10collective13CollectiveMmaINS1_35MainloopSm100TmaUmmaWarpSpecializedILi6ELi2ELi2ENS5_IJNS4_1CILi1EEESB_SB_EEEEENS5_IJNSA_ILi128EEENSA_ILi256EEENSA_ILi32EEEEEENS_6half_tENS5_IJlSB_lEEESI_SJ_NS4_8TiledMMAINS4_8MMA_AtomIJNS4_20SM100_MMA_F16BF16_SSISI_SI_fLi128ELi256ELNS4_4UMMA5MajorE0ELSO_0ELNSN_7ScaleInE0ELSP_0EEEEEENS4_6LayoutISC_NS5_IJNSA_ILi0EEEST_ST_EEEEENS5_IJNS4_10UnderscoreESW_SW_EEEEENS4_13SM90_TMA_LOADENS4_14ComposedLayoutINS4_7SwizzleILi2ELi4ELi3EEENS4_18smem_ptr_flag_bitsILi16EEENSS_INS5_IJNSA_ILi8EEESG_EEENS5_IJSG_SB_EEEEEEEvNS4_8identityESZ_S19_vS1A_EENS_8epilogue10collective18CollectiveEpilogueINS1C_23Sm100TmaWarpSpecializedILi4ELi2ELi64ELb1ELb0EEEJSH_NS5_IJNSS_ISE_SB_EENSS_INSA_ILi64EEESB_EEEEESI_SJ_SI_SJ_NS1C_6fusion15FusionCallbacksIS1G_NS1L_17LinearCombinationISI_fSI_fLNS_15FloatRoundStyleE2EEESH_S1K_JEEENS4_5SM1004TMEM4LOAD26SM100_TMEM_LOAD_32dp32b64xESZ_NS10_INS11_ILi3ELi4ELi3EEES14_NSS_INS5_IJS15_S1I_EEENS5_IJS1I_SB_EEEEEEENS4_39AutoVectorizingCopyWithAssumedAlignmentILi128EEENS4_14SM90_TMA_STOREES1Z_S21_S21_EEEvvEEEEvNT_6ParamsE:
	.zero		2944


//--------------------- SYMBOLS --------------------------

	.type		.nv.reservedSmem.offset0,@object
	.size		.nv.reservedSmem.offset0,0x4
	.type		.nv.reservedSmem.cap,@object
	.size		.nv.reservedSmem.cap,0x4
	.type		__assertfail,@function
